	.target	sm_103a

	.elftype	@"ET_EXEC"


//--------------------- .note.nv.tkinfo           --------------------------
	.section	.note.nv.tkinfo,"",@"SHT_NOTE"
	.sectionflags	@"SHF_NOTE_NV_TKINFO"
	.tkinfo
        /*0018*/ 	.word	0x00000002
        /*0030*/ 	.string	""
        /*0030*/ 	.string	"ptxas"
        /*0030*/ 	.string	"Cuda compilation tools, release 13.0, V13.0.88"
        /*0030*/ 	.string	"Build cuda_13.0.r13.0/compiler.36424714_0"
        /*0030*/ 	.string	"-arch sm_103a -m 64 "



//--------------------- .note.nv.cuinfo           --------------------------
	.section	.note.nv.cuinfo,"",@"SHT_NOTE"
	.sectionflags	@"SHF_NOTE_NV_CUINFO"
        /*0018*/ 	.short	0x0002
        /*001a*/ 	.short	0x0067
        /*001c*/ 	.short	0x0082
	.zero		2


//--------------------- .nv.info                  --------------------------
	.section	.nv.info,"",@"SHT_CUDA_INFO"
	.align	4


	//----- nvinfo : EIATTR_REGCOUNT
	.align		4
        /*0000*/ 	.byte	0x04, 0x2f
        /*0002*/ 	.short	(.L_12 - .L_11)
	.align		4
.L_11:
        /*0004*/ 	.word	index@(_ZN7cutlass13device_kernelIN5flash11enable_sm90INS1_16FlashAttnFwdSm90INS1_25CollectiveMainloopFwdSm90ILi2EN4cute5tupleIJNS5_1CILi1EEES8_S8_EEENS6_IJNS7_ILi128EEESA_NS7_ILi256EEEEEELi256ENS_12float_e4m3_tEfNS_4arch4Sm90ELb1ELb0ELb0ELb1ELb0ELb1ELb0ELb1ELb1ELb0ELb0ELb0EEENS1_21CollectiveEpilogueFwdINS6_IJSA_SB_SA_EEES9_NS_10bfloat16_tESF_Li256ELb1ELb0ELb0ELb1EEENS1_36VarlenDynamicPersistentTileSchedulerILi128ELi128ELi256ELi128ELb0ELb0ELb1ELb1ELb1ELb1EEEEEEEEEvNT_6ParamsE)
        /*0008*/ 	.word	0x00000004


	//----- nvinfo : EIATTR_FRAME_SIZE
	.align		4
.L_12:
        /*000c*/ 	.byte	0x04, 0x11
        /*000e*/ 	.short	(.L_14 - .L_13)
	.align		4
.L_13:
        /*0010*/ 	.word	index@(_ZN7cutlass13device_kernelIN5flash11enable_sm90INS1_16FlashAttnFwdSm90INS1_25CollectiveMainloopFwdSm90ILi2EN4cute5tupleIJNS5_1CILi1EEES8_S8_EEENS6_IJNS7_ILi128EEESA_NS7_ILi256EEEEEELi256ENS_12float_e4m3_tEfNS_4arch4Sm90ELb1ELb0ELb0ELb1ELb0ELb1ELb0ELb1ELb1ELb0ELb0ELb0EEENS1_21CollectiveEpilogueFwdINS6_IJSA_SB_SA_EEES9_NS_10bfloat16_tESF_Li256ELb1ELb0ELb0ELb1EEENS1_36VarlenDynamicPersistentTileSchedulerILi128ELi128ELi256ELi128ELb0ELb0ELb1ELb1ELb1ELb1EEEEEEEEEvNT_6ParamsE)
        /*0014*/ 	.word	0x00000000


	//----- nvinfo : EIATTR_REGCOUNT
	.align		4
.L_14:
        /*0018*/ 	.byte	0x04, 0x2f
        /*001a*/ 	.short	(.L_16 - .L_15)
	.align		4
.L_15:
        /*001c*/ 	.word	index@(_ZN7cutlass13device_kernelIN5flash11enable_sm90INS1_16FlashAttnFwdSm90INS1_25CollectiveMainloopFwdSm90ILi2EN4cute5tupleIJNS5_1CILi1EEES8_S8_EEENS6_IJNS7_ILi128EEESA_NS7_ILi256EEEEEELi256ENS_12float_e4m3_tEfNS_4arch4Sm90ELb1ELb0ELb0ELb1ELb0ELb0ELb0ELb1ELb1ELb0ELb0ELb0EEENS1_21CollectiveEpilogueFwdINS6_IJSA_SB_SA_EEES9_NS_10bfloat16_tESF_Li256ELb1ELb0ELb0ELb1EEENS1_36VarlenDynamicPersistentTileSchedulerILi128ELi128ELi256ELi128ELb0ELb0ELb1ELb1ELb1ELb1EEEEEEEEEvNT_6ParamsE)
        /*0020*/ 	.word	0x00000004


	//----- nvinfo : EIATTR_FRAME_SIZE
	.align		4
.L_16:
        /*0024*/ 	.byte	0x04, 0x11
        /*0026*/ 	.short	(.L_18 - .L_17)
	.align		4
.L_17:
        /*0028*/ 	.word	index@(_ZN7cutlass13device_kernelIN5flash11enable_sm90INS1_16FlashAttnFwdSm90INS1_25CollectiveMainloopFwdSm90ILi2EN4cute5tupleIJNS5_1CILi1EEES8_S8_EEENS6_IJNS7_ILi128EEESA_NS7_ILi256EEEEEELi256ENS_12float_e4m3_tEfNS_4arch4Sm90ELb1ELb0ELb0ELb1ELb0ELb0ELb0ELb1ELb1ELb0ELb0ELb0EEENS1_21CollectiveEpilogueFwdINS6_IJSA_SB_SA_EEES9_NS_10bfloat16_tESF_Li256ELb1ELb0ELb0ELb1EEENS1_36VarlenDynamicPersistentTileSchedulerILi128ELi128ELi256ELi128ELb0ELb0ELb1ELb1ELb1ELb1EEEEEEEEEvNT_6ParamsE)
        /*002c*/ 	.word	0x00000000


	//----- nvinfo : EIATTR_REGCOUNT
	.align		4
.L_18:
        /*0030*/ 	.byte	0x04, 0x2f
        /*0032*/ 	.short	(.L_20 - .L_19)
	.align		4
.L_19:
        /*0034*/ 	.word	index@(_ZN7cutlass13device_kernelIN5flash11enable_sm90INS1_16FlashAttnFwdSm90INS1_25CollectiveMainloopFwdSm90ILi2EN4cute5tupleIJNS5_1CILi1EEES8_S8_EEENS6_IJNS7_ILi128EEESA_NS7_ILi256EEEEEELi256ENS_12float_e4m3_tEfNS_4arch4Sm90ELb1ELb0ELb0ELb0ELb0ELb0ELb0ELb1ELb1ELb0ELb0ELb0EEENS1_21CollectiveEpilogueFwdINS6_IJSA_SB_SA_EEES9_NS_10bfloat16_tESF_Li256ELb0ELb0ELb0ELb1EEENS1_30DynamicPersistentTileSchedulerILi256ELi128ELb0ELb0ELb1EEEEEEEEEvNT_6ParamsE)
        /*0038*/ 	.word	0x00000004


	//----- nvinfo : EIATTR_FRAME_SIZE
	.align		4
.L_20:
        /*003c*/ 	.byte	0x04, 0x11
        /*003e*/ 	.short	(.L_22 - .L_21)
	.align		4
.L_21:
        /*0040*/ 	.word	index@(_ZN7cutlass13device_kernelIN5flash11enable_sm90INS1_16FlashAttnFwdSm90INS1_25CollectiveMainloopFwdSm90ILi2EN4cute5tupleIJNS5_1CILi1EEES8_S8_EEENS6_IJNS7_ILi128EEESA_NS7_ILi256EEEEEELi256ENS_12float_e4m3_tEfNS_4arch4Sm90ELb1ELb0ELb0ELb0ELb0ELb0ELb0ELb1ELb1ELb0ELb0ELb0EEENS1_21CollectiveEpilogueFwdINS6_IJSA_SB_SA_EEES9_NS_10bfloat16_tESF_Li256ELb0ELb0ELb0ELb1EEENS1_30DynamicPersistentTileSchedulerILi256ELi128ELb0ELb0ELb1EEEEEEEEEvNT_6ParamsE)
        /*0044*/ 	.word	0x00000000


	//----- nvinfo : EIATTR_REGCOUNT
	.align		4
.L_22:
        /*0048*/ 	.byte	0x04, 0x2f
        /*004a*/ 	.short	(.L_24 - .L_23)
	.align		4
.L_23:
        /*004c*/ 	.word	index@(_ZN7cutlass13device_kernelIN5flash11enable_sm90INS1_16FlashAttnFwdSm90INS1_25CollectiveMainloopFwdSm90ILi2EN4cute5tupleIJNS5_1CILi1EEES8_S8_EEENS6_IJNS7_ILi128EEENS7_ILi64EEENS7_ILi256EEEEEELi256ENS_12float_e4m3_tEfNS_4arch4Sm90ELb0ELb1ELb0ELb1ELb0ELb1ELb0ELb1ELb1ELb0ELb0ELb0EEENS1_21CollectiveEpilogueFwdINS6_IJSA_SC_SB_EEES9_NS_10bfloat16_tESG_Li256ELb1ELb0ELb0ELb1EEENS1_36VarlenDynamicPersistentTileSchedulerILi128ELi64ELi256ELi128ELb0ELb0ELb1ELb1ELb0ELb1EEEEEEEEEvNT_6ParamsE)
        /*0050*/ 	.word	0x00000004


	//----- nvinfo : EIATTR_FRAME_SIZE
	.align		4
.L_24:
        /*0054*/ 	.byte	0x04, 0x11
        /*0056*/ 	.short	(.L_26 - .L_25)
	.align		4
.L_25:
        /*0058*/ 	.word	index@(_ZN7cutlass13device_kernelIN5flash11enable_sm90INS1_16FlashAttnFwdSm90INS1_25CollectiveMainloopFwdSm90ILi2EN4cute5tupleIJNS5_1CILi1EEES8_S8_EEENS6_IJNS7_ILi128EEENS7_ILi64EEENS7_ILi256EEEEEELi256ENS_12float_e4m3_tEfNS_4arch4Sm90ELb0ELb1ELb0ELb1ELb0ELb1ELb0ELb1ELb1ELb0ELb0ELb0EEENS1_21CollectiveEpilogueFwdINS6_IJSA_SC_SB_EEES9_NS_10bfloat16_tESG_Li256ELb1ELb0ELb0ELb1EEENS1_36VarlenDynamicPersistentTileSchedulerILi128ELi64ELi256ELi128ELb0ELb0ELb1ELb1ELb0ELb1EEEEEEEEEvNT_6ParamsE)
        /*005c*/ 	.word	0x00000000


	//----- nvinfo : EIATTR_REGCOUNT
	.align		4
.L_26:
        /*0060*/ 	.byte	0x04, 0x2f
        /*0062*/ 	.short	(.L_28 - .L_27)
	.align		4
.L_27:
        /*0064*/ 	.word	index@(_ZN7cutlass13device_kernelIN5flash11enable_sm90INS1_16FlashAttnFwdSm90INS1_25CollectiveMainloopFwdSm90ILi2EN4cute5tupleIJNS5_1CILi1EEES8_S8_EEENS6_IJNS7_ILi128EEENS7_ILi64EEENS7_ILi256EEEEEELi256ENS_12float_e4m3_tEfNS_4arch4Sm90ELb0ELb1ELb0ELb1ELb0ELb0ELb0ELb1ELb1ELb0ELb0ELb0EEENS1_21CollectiveEpilogueFwdINS6_IJSA_SC_SB_EEES9_NS_10bfloat16_tESG_Li256ELb1ELb0ELb0ELb1EEENS1_36VarlenDynamicPersistentTileSchedulerILi128ELi64ELi256ELi128ELb0ELb0ELb1ELb1ELb0ELb1EEEEEEEEEvNT_6ParamsE)
        /*0068*/ 	.word	0x00000004


	//----- nvinfo : EIATTR_FRAME_SIZE
	.align		4
.L_28:
        /*006c*/ 	.byte	0x04, 0x11
        /*006e*/ 	.short	(.L_30 - .L_29)
	.align		4
.L_29:
        /*0070*/ 	.word	index@(_ZN7cutlass13device_kernelIN5flash11enable_sm90INS1_16FlashAttnFwdSm90INS1_25CollectiveMainloopFwdSm90ILi2EN4cute5tupleIJNS5_1CILi1EEES8_S8_EEENS6_IJNS7_ILi128EEENS7_ILi64EEENS7_ILi256EEEEEELi256ENS_12float_e4m3_tEfNS_4arch4Sm90ELb0ELb1ELb0ELb1ELb0ELb0ELb0ELb1ELb1ELb0ELb0ELb0EEENS1_21CollectiveEpilogueFwdINS6_IJSA_SC_SB_EEES9_NS_10bfloat16_tESG_Li256ELb1ELb0ELb0ELb1EEENS1_36VarlenDynamicPersistentTileSchedulerILi128ELi64ELi256ELi128ELb0ELb0ELb1ELb1ELb0ELb1EEEEEEEEEvNT_6ParamsE)
        /*0074*/ 	.word	0x00000000


	//----- nvinfo : EIATTR_REGCOUNT
	.align		4
.L_30:
        /*0078*/ 	.byte	0x04, 0x2f
        /*007a*/ 	.short	(.L_32 - .L_31)
	.align		4
.L_31:
        /*007c*/ 	.word	index@(_ZN7cutlass13device_kernelIN5flash11enable_sm90INS1_16FlashAttnFwdSm90INS1_25CollectiveMainloopFwdSm90ILi2EN4cute5tupleIJNS5_1CILi1EEES8_S8_EEENS6_IJNS7_ILi128EEENS7_ILi64EEENS7_ILi256EEEEEELi256ENS_12float_e4m3_tEfNS_4arch4Sm90ELb0ELb1ELb0ELb0ELb0ELb0ELb0ELb1ELb1ELb0ELb0ELb0EEENS1_21CollectiveEpilogueFwdINS6_IJSA_SC_SB_EEES9_NS_10bfloat16_tESG_Li256ELb0ELb0ELb0ELb1EEENS1_30DynamicPersistentTileSchedulerILi256ELi128ELb0ELb0ELb1EEEEEEEEEvNT_6ParamsE)
        /*0080*/ 	.word	0x00000004


	//----- nvinfo : EIATTR_FRAME_SIZE
	.align		4
.L_32:
        /*0084*/ 	.byte	0x04, 0x11
        /*0086*/ 	.short	(.L_34 - .L_33)
	.align		4
.L_33:
        /*0088*/ 	.word	index@(_ZN7cutlass13device_kernelIN5flash11enable_sm90INS1_16FlashAttnFwdSm90INS1_25CollectiveMainloopFwdSm90ILi2EN4cute5tupleIJNS5_1CILi1EEES8_S8_EEENS6_IJNS7_ILi128EEENS7_ILi64EEENS7_ILi256EEEEEELi256ENS_12float_e4m3_tEfNS_4arch4Sm90ELb0ELb1ELb0ELb0ELb0ELb0ELb0ELb1ELb1ELb0ELb0ELb0EEENS1_21CollectiveEpilogueFwdINS6_IJSA_SC_SB_EEES9_NS_10bfloat16_tESG_Li256ELb0ELb0ELb0ELb1EEENS1_30DynamicPersistentTileSchedulerILi256ELi128ELb0ELb0ELb1EEEEEEEEEvNT_6ParamsE)
        /*008c*/ 	.word	0x00000000


	//----- nvinfo : EIATTR_REGCOUNT
	.align		4
.L_34:
        /*0090*/ 	.byte	0x04, 0x2f
        /*0092*/ 	.short	(.L_36 - .L_35)
	.align		4
.L_35:
        /*0094*/ 	.word	index@(_ZN7cutlass13device_kernelIN5flash11enable_sm90INS1_16FlashAttnFwdSm90INS1_25CollectiveMainloopFwdSm90ILi2EN4cute5tupleIJNS5_1CILi1EEES8_S8_EEENS6_IJNS7_ILi128EEESA_NS7_ILi256EEEEEELi256ENS_12float_e4m3_tEfNS_4arch4Sm90ELb0ELb0ELb0ELb1ELb0ELb1ELb0ELb1ELb1ELb0ELb0ELb0EEENS1_21CollectiveEpilogueFwdINS6_IJSA_SB_SA_EEES9_NS_10bfloat16_tESF_Li256ELb1ELb0ELb0ELb1EEENS1_36VarlenDynamicPersistentTileSchedulerILi128ELi128ELi256ELi128ELb0ELb0ELb1ELb0ELb1ELb1EEEEEEEEEvNT_6ParamsE)
        /*0098*/ 	.word	0x00000004


	//----- nvinfo : EIATTR_FRAME_SIZE
	.align		4
.L_36:
        /*009c*/ 	.byte	0x04, 0x11
        /*009e*/ 	.short	(.L_38 - .L_37)
	.align		4
.L_37:
        /*00a0*/ 	.word	index@(_ZN7cutlass13device_kernelIN5flash11enable_sm90INS1_16FlashAttnFwdSm90INS1_25CollectiveMainloopFwdSm90ILi2EN4cute5tupleIJNS5_1CILi1EEES8_S8_EEENS6_IJNS7_ILi128EEESA_NS7_ILi256EEEEEELi256ENS_12float_e4m3_tEfNS_4arch4Sm90ELb0ELb0ELb0ELb1ELb0ELb1ELb0ELb1ELb1ELb0ELb0ELb0EEENS1_21CollectiveEpilogueFwdINS6_IJSA_SB_SA_EEES9_NS_10bfloat16_tESF_Li256ELb1ELb0ELb0ELb1EEENS1_36VarlenDynamicPersistentTileSchedulerILi128ELi128ELi256ELi128ELb0ELb0ELb1ELb0ELb1ELb1EEEEEEEEEvNT_6ParamsE)
        /*00a4*/ 	.word	0x00000000


	//----- nvinfo : EIATTR_REGCOUNT
	.align		4
.L_38:
        /*00a8*/ 	.byte	0x04, 0x2f
        /*00aa*/ 	.short	(.L_40 - .L_39)
	.align		4
.L_39:
        /*00ac*/ 	.word	index@(_ZN7cutlass13device_kernelIN5flash11enable_sm90INS1_16FlashAttnFwdSm90INS1_25CollectiveMainloopFwdSm90ILi2EN4cute5tupleIJNS5_1CILi1EEES8_S8_EEENS6_IJNS7_ILi128EEESA_NS7_ILi256EEEEEELi256ENS_12float_e4m3_tEfNS_4arch4Sm90ELb0ELb0ELb0ELb1ELb0ELb0ELb0ELb1ELb1ELb0ELb0ELb0EEENS1_21CollectiveEpilogueFwdINS6_IJSA_SB_SA_EEES9_NS_10bfloat16_tESF_Li256ELb1ELb0ELb0ELb1EEENS1_36VarlenDynamicPersistentTileSchedulerILi128ELi128ELi256ELi128ELb0ELb0ELb1ELb0ELb1ELb1EEEEEEEEEvNT_6ParamsE)
        /*00b0*/ 	.word	0x00000004


	//----- nvinfo : EIATTR_FRAME_SIZE
	.align		4
.L_40:
        /*00b4*/ 	.byte	0x04, 0x11
        /*00b6*/ 	.short	(.L_42 - .L_41)
	.align		4
.L_41:
        /*00b8*/ 	.word	index@(_ZN7cutlass13device_kernelIN5flash11enable_sm90INS1_16FlashAttnFwdSm90INS1_25CollectiveMainloopFwdSm90ILi2EN4cute5tupleIJNS5_1CILi1EEES8_S8_EEENS6_IJNS7_ILi128EEESA_NS7_ILi256EEEEEELi256ENS_12float_e4m3_tEfNS_4arch4Sm90ELb0ELb0ELb0ELb1ELb0ELb0ELb0ELb1ELb1ELb0ELb0ELb0EEENS1_21CollectiveEpilogueFwdINS6_IJSA_SB_SA_EEES9_NS_10bfloat16_tESF_Li256ELb1ELb0ELb0ELb1EEENS1_36VarlenDynamicPersistentTileSchedulerILi128ELi128ELi256ELi128ELb0ELb0ELb1ELb0ELb1ELb1EEEEEEEEEvNT_6ParamsE)
        /*00bc*/ 	.word	0x00000000


	//----- nvinfo : EIATTR_REGCOUNT
	.align		4
.L_42:
        /*00c0*/ 	.byte	0x04, 0x2f
        /*00c2*/ 	.short	(.L_44 - .L_43)
	.align		4
.L_43:
        /*00c4*/ 	.word	index@(_ZN7cutlass13device_kernelIN5flash11enable_sm90INS1_16FlashAttnFwdSm90INS1_25CollectiveMainloopFwdSm90ILi2EN4cute5tupleIJNS5_1CILi1EEES8_S8_EEENS6_IJNS7_ILi128EEESA_NS7_ILi256EEEEEELi256ENS_12float_e4m3_tEfNS_4arch4Sm90ELb0ELb0ELb0ELb0ELb0ELb0ELb0ELb1ELb1ELb0ELb0ELb0EEENS1_21CollectiveEpilogueFwdINS6_IJSA_SB_SA_EEES9_NS_10bfloat16_tESF_Li256ELb0ELb0ELb0ELb1EEENS1_29StaticPersistentTileSchedulerILb0EEEEEEEEEvNT_6ParamsE)
        /*00c8*/ 	.word	0x00000004


	//----- nvinfo : EIATTR_FRAME_SIZE
	.align		4
.L_44:
        /*00cc*/ 	.byte	0x04, 0x11
        /*00ce*/ 	.short	(.L_46 - .L_45)
	.align		4
.L_45:
        /*00d0*/ 	.word	index@(_ZN7cutlass13device_kernelIN5flash11enable_sm90INS1_16FlashAttnFwdSm90INS1_25CollectiveMainloopFwdSm90ILi2EN4cute5tupleIJNS5_1CILi1EEES8_S8_EEENS6_IJNS7_ILi128EEESA_NS7_ILi256EEEEEELi256ENS_12float_e4m3_tEfNS_4arch4Sm90ELb0ELb0ELb0ELb0ELb0ELb0ELb0ELb1ELb1ELb0ELb0ELb0EEENS1_21CollectiveEpilogueFwdINS6_IJSA_SB_SA_EEES9_NS_10bfloat16_tESF_Li256ELb0ELb0ELb0ELb1EEENS1_29StaticPersistentTileSchedulerILb0EEEEEEEEEvNT_6ParamsE)
        /*00d4*/ 	.word	0x00000000


	//----- nvinfo : EIATTR_MIN_STACK_SIZE
	.align		4
.L_46:
        /*00d8*/ 	.byte	0x04, 0x12
        /*00da*/ 	.short	(.L_48 - .L_47)
	.align		4
.L_47:
        /*00dc*/ 	.word	index@(_ZN7cutlass13device_kernelIN5flash11enable_sm90INS1_16FlashAttnFwdSm90INS1_25CollectiveMainloopFwdSm90ILi2EN4cute5tupleIJNS5_1CILi1EEES8_S8_EEENS6_IJNS7_ILi128EEESA_NS7_ILi256EEEEEELi256ENS_12float_e4m3_tEfNS_4arch4Sm90ELb0ELb0ELb0ELb0ELb0ELb0ELb0ELb1ELb1ELb0ELb0ELb0EEENS1_21CollectiveEpilogueFwdINS6_IJSA_SB_SA_EEES9_NS_10bfloat16_tESF_Li256ELb0ELb0ELb0ELb1EEENS1_29StaticPersistentTileSchedulerILb0EEEEEEEEEvNT_6ParamsE)
        /*00e0*/ 	.word	0x00000000


	//----- nvinfo : EIATTR_MIN_STACK_SIZE
	.align		4
.L_48:
        /*00e4*/ 	.byte	0x04, 0x12
        /*00e6*/ 	.short	(.L_50 - .L_49)
	.align		4
.L_49:
        /*00e8*/ 	.word	index@(_ZN7cutlass13device_kernelIN5flash11enable_sm90INS1_16FlashAttnFwdSm90INS1_25CollectiveMainloopFwdSm90ILi2EN4cute5tupleIJNS5_1CILi1EEES8_S8_EEENS6_IJNS7_ILi128EEESA_NS7_ILi256EEEEEELi256ENS_12float_e4m3_tEfNS_4arch4Sm90ELb0ELb0ELb0ELb1ELb0ELb0ELb0ELb1ELb1ELb0ELb0ELb0EEENS1_21CollectiveEpilogueFwdINS6_IJSA_SB_SA_EEES9_NS_10bfloat16_tESF_Li256ELb1ELb0ELb0ELb1EEENS1_36VarlenDynamicPersistentTileSchedulerILi128ELi128ELi256ELi128ELb0ELb0ELb1ELb0ELb1ELb1EEEEEEEEEvNT_6ParamsE)
        /*00ec*/ 	.word	0x00000000


	//----- nvinfo : EIATTR_MIN_STACK_SIZE
	.align		4
.L_50:
        /*00f0*/ 	.byte	0x04, 0x12
        /*00f2*/ 	.short	(.L_52 - .L_51)
	.align		4
.L_51:
        /*00f4*/ 	.word	index@(_ZN7cutlass13device_kernelIN5flash11enable_sm90INS1_16FlashAttnFwdSm90INS1_25CollectiveMainloopFwdSm90ILi2EN4cute5tupleIJNS5_1CILi1EEES8_S8_EEENS6_IJNS7_ILi128EEESA_NS7_ILi256EEEEEELi256ENS_12float_e4m3_tEfNS_4arch4Sm90ELb0ELb0ELb0ELb1ELb0ELb1ELb0ELb1ELb1ELb0ELb0ELb0EEENS1_21CollectiveEpilogueFwdINS6_IJSA_SB_SA_EEES9_NS_10bfloat16_tESF_Li256ELb1ELb0ELb0ELb1EEENS1_36VarlenDynamicPersistentTileSchedulerILi128ELi128ELi256ELi128ELb0ELb0ELb1ELb0ELb1ELb1EEEEEEEEEvNT_6ParamsE)
        /*00f8*/ 	.word	0x00000000


	//----- nvinfo : EIATTR_MIN_STACK_SIZE
	.align		4
.L_52:
        /*00fc*/ 	.byte	0x04, 0x12
        /*00fe*/ 	.short	(.L_54 - .L_53)
	.align		4
.L_53:
        /*0100*/ 	.word	index@(_ZN7cutlass13device_kernelIN5flash11enable_sm90INS1_16FlashAttnFwdSm90INS1_25CollectiveMainloopFwdSm90ILi2EN4cute5tupleIJNS5_1CILi1EEES8_S8_EEENS6_IJNS7_ILi128EEENS7_ILi64EEENS7_ILi256EEEEEELi256ENS_12float_e4m3_tEfNS_4arch4Sm90ELb0ELb1ELb0ELb0ELb0ELb0ELb0ELb1ELb1ELb0ELb0ELb0EEENS1_21CollectiveEpilogueFwdINS6_IJSA_SC_SB_EEES9_NS_10bfloat16_tESG_Li256ELb0ELb0ELb0ELb1EEENS1_30DynamicPersistentTileSchedulerILi256ELi128ELb0ELb0ELb1EEEEEEEEEvNT_6ParamsE)
        /*0104*/ 	.word	0x00000000


	//----- nvinfo : EIATTR_MIN_STACK_SIZE
	.align		4
.L_54:
        /*0108*/ 	.byte	0x04, 0x12
        /*010a*/ 	.short	(.L_56 - .L_55)
	.align		4
.L_55:
        /*010c*/ 	.word	index@(_ZN7cutlass13device_kernelIN5flash11enable_sm90INS1_16FlashAttnFwdSm90INS1_25CollectiveMainloopFwdSm90ILi2EN4cute5tupleIJNS5_1CILi1EEES8_S8_EEENS6_IJNS7_ILi128EEENS7_ILi64EEENS7_ILi256EEEEEELi256ENS_12float_e4m3_tEfNS_4arch4Sm90ELb0ELb1ELb0ELb1ELb0ELb0ELb0ELb1ELb1ELb0ELb0ELb0EEENS1_21CollectiveEpilogueFwdINS6_IJSA_SC_SB_EEES9_NS_10bfloat16_tESG_Li256ELb1ELb0ELb0ELb1EEENS1_36VarlenDynamicPersistentTileSchedulerILi128ELi64ELi256ELi128ELb0ELb0ELb1ELb1ELb0ELb1EEEEEEEEEvNT_6ParamsE)
        /*0110*/ 	.word	0x00000000


	//----- nvinfo : EIATTR_MIN_STACK_SIZE
	.align		4
.L_56:
        /*0114*/ 	.byte	0x04, 0x12
        /*0116*/ 	.short	(.L_58 - .L_57)
	.align		4
.L_57:
        /*0118*/ 	.word	index@(_ZN7cutlass13device_kernelIN5flash11enable_sm90INS1_16FlashAttnFwdSm90INS1_25CollectiveMainloopFwdSm90ILi2EN4cute5tupleIJNS5_1CILi1EEES8_S8_EEENS6_IJNS7_ILi128EEENS7_ILi64EEENS7_ILi256EEEEEELi256ENS_12float_e4m3_tEfNS_4arch4Sm90ELb0ELb1ELb0ELb1ELb0ELb1ELb0ELb1ELb1ELb0ELb0ELb0EEENS1_21CollectiveEpilogueFwdINS6_IJSA_SC_SB_EEES9_NS_10bfloat16_tESG_Li256ELb1ELb0ELb0ELb1EEENS1_36VarlenDynamicPersistentTileSchedulerILi128ELi64ELi256ELi128ELb0ELb0ELb1ELb1ELb0ELb1EEEEEEEEEvNT_6ParamsE)
        /*011c*/ 	.word	0x00000000


	//----- nvinfo : EIATTR_MIN_STACK_SIZE
	.align		4
.L_58:
        /*0120*/ 	.byte	0x04, 0x12
        /*0122*/ 	.short	(.L_60 - .L_59)
	.align		4
.L_59:
        /*0124*/ 	.word	index@(_ZN7cutlass13device_kernelIN5flash11enable_sm90INS1_16FlashAttnFwdSm90INS1_25CollectiveMainloopFwdSm90ILi2EN4cute5tupleIJNS5_1CILi1EEES8_S8_EEENS6_IJNS7_ILi128EEESA_NS7_ILi256EEEEEELi256ENS_12float_e4m3_tEfNS_4arch4Sm90ELb1ELb0ELb0ELb0ELb0ELb0ELb0ELb1ELb1ELb0ELb0ELb0EEENS1_21CollectiveEpilogueFwdINS6_IJSA_SB_SA_EEES9_NS_10bfloat16_tESF_Li256ELb0ELb0ELb0ELb1EEENS1_30DynamicPersistentTileSchedulerILi256ELi128ELb0ELb0ELb1EEEEEEEEEvNT_6ParamsE)
        /*0128*/ 	.word	0x00000000


	//----- nvinfo : EIATTR_MIN_STACK_SIZE
	.align		4
.L_60:
        /*012c*/ 	.byte	0x04, 0x12
        /*012e*/ 	.short	(.L_62 - .L_61)
	.align		4
.L_61:
        /*0130*/ 	.word	index@(_ZN7cutlass13device_kernelIN5flash11enable_sm90INS1_16FlashAttnFwdSm90INS1_25CollectiveMainloopFwdSm90ILi2EN4cute5tupleIJNS5_1CILi1EEES8_S8_EEENS6_IJNS7_ILi128EEESA_NS7_ILi256EEEEEELi256ENS_12float_e4m3_tEfNS_4arch4Sm90ELb1ELb0ELb0ELb1ELb0ELb0ELb0ELb1ELb1ELb0ELb0ELb0EEENS1_21CollectiveEpilogueFwdINS6_IJSA_SB_SA_EEES9_NS_10bfloat16_tESF_Li256ELb1ELb0ELb0ELb1EEENS1_36VarlenDynamicPersistentTileSchedulerILi128ELi128ELi256ELi128ELb0ELb0ELb1ELb1ELb1ELb1EEEEEEEEEvNT_6ParamsE)
        /*0134*/ 	.word	0x00000000


	//----- nvinfo : EIATTR_MIN_STACK_SIZE
	.align		4
.L_62:
        /*0138*/ 	.byte	0x04, 0x12
        /*013a*/ 	.short	(.L_64 - .L_63)
	.align		4
.L_63:
        /*013c*/ 	.word	index@(_ZN7cutlass13device_kernelIN5flash11enable_sm90INS1_16FlashAttnFwdSm90INS1_25CollectiveMainloopFwdSm90ILi2EN4cute5tupleIJNS5_1CILi1EEES8_S8_EEENS6_IJNS7_ILi128EEESA_NS7_ILi256EEEEEELi256ENS_12float_e4m3_tEfNS_4arch4Sm90ELb1ELb0ELb0ELb1ELb0ELb1ELb0ELb1ELb1ELb0ELb0ELb0EEENS1_21CollectiveEpilogueFwdINS6_IJSA_SB_SA_EEES9_NS_10bfloat16_tESF_Li256ELb1ELb0ELb0ELb1EEENS1_36VarlenDynamicPersistentTileSchedulerILi128ELi128ELi256ELi128ELb0ELb0ELb1ELb1ELb1ELb1EEEEEEEEEvNT_6ParamsE)
        /*0140*/ 	.word	0x00000000
.L_64:


//--------------------- .nv.compat                --------------------------
	.section	.nv.compat,"",@"SHT_CUDA_COMPAT_INFO"
	.align	4
        /*0000*/ 	.byte	0x02, 0x09, 0x01, 0x00, 0x02, 0x02, 0x01, 0x00, 0x02, 0x05, 0x05, 0x00, 0x03, 0x07, 0x01, 0x01
        /*0010*/ 	.byte	0x02, 0x03, 0x00, 0x00, 0x02, 0x06, 0x01, 0x00, 0x04, 0x0b, 0x08, 0x00, 0x00, 0x00, 0x00, 0x00
        /*0020*/ 	.byte	0x00, 0x00, 0x00, 0x00


//--------------------- .nv.info._ZN7cutlass13device_kernelIN5flash11enable_sm90INS1_16FlashAttnFwdSm90INS1_25CollectiveMainloopFwdSm90ILi2EN4cute5tupleIJNS5_1CILi1EEES8_S8_EEENS6_IJNS7_ILi128EEESA_NS7_ILi256EEEEEELi256ENS_12float_e4m3_tEfNS_4arch4Sm90ELb0ELb0ELb0ELb0ELb0ELb0ELb0ELb1ELb1ELb0ELb0ELb0EEENS1_21CollectiveEpilogueFwdINS6_IJSA_SB_SA_EEES9_NS_10bfloat16_tESF_Li256ELb0ELb0ELb0ELb1EEENS1_29StaticPersistentTileSchedulerILb0EEEEEEEEEvNT_6ParamsE --------------------------
	.section	.nv.info._ZN7cutlass13device_kernelIN5flash11enable_sm90INS1_16FlashAttnFwdSm90INS1_25CollectiveMainloopFwdSm90ILi2EN4cute5tupleIJNS5_1CILi1EEES8_S8_EEENS6_IJNS7_ILi128EEESA_NS7_ILi256EEEEEELi256ENS_12float_e4m3_tEfNS_4arch4Sm90ELb0ELb0ELb0ELb0ELb0ELb0ELb0ELb1ELb1ELb0ELb0ELb0EEENS1_21CollectiveEpilogueFwdINS6_IJSA_SB_SA_EEES9_NS_10bfloat16_tESF_Li256ELb0ELb0ELb0ELb1EEENS1_29StaticPersistentTileSchedulerILb0EEEEEEEEEvNT_6ParamsE,"",@"SHT_CUDA_INFO"
	.sectionflags	@""
	.align	4


	//----- nvinfo : EIATTR_CUDA_API_VERSION
	.align		4
        /*0000*/ 	.byte	0x04, 0x37
        /*0002*/ 	.short	(.L_66 - .L_65)
.L_65:
        /*0004*/ 	.word	0x00000082


	//----- nvinfo : EIATTR_KPARAM_INFO
	.align		4
.L_66:
        /*0008*/ 	.byte	0x04, 0x17
        /*000a*/ 	.short	(.L_68 - .L_67)
.L_67:
        /*000c*/ 	.word	0x00000000
        /*0010*/ 	.short	0x0000
        /*0012*/ 	.short	0x0000
        /*0014*/ 	.byte	0x00, 0xf0, 0x01, 0x2e


	//----- nvinfo : EIATTR_SPARSE_MMA_MASK
	.align		4
.L_68:
        /*0018*/ 	.byte	0x03, 0x50
        /*001a*/ 	.short	0x0000


	//----- nvinfo : EIATTR_MAXREG_COUNT
	.align		4
        /*001c*/ 	.byte	0x03, 0x1b
        /*001e*/ 	.short	0x00a8


	//----- nvinfo : EIATTR_MERCURY_ISA_VERSION
	.align		4
        /*0020*/ 	.byte	0x03, 0x5f
        /*0022*/ 	.short	0x0101


	//----- nvinfo : EIATTR_VRC_CTA_INIT_COUNT
	.align		4
        /*0024*/ 	.byte	0x02, 0x4a
	.zero		1
	.zero		1


	//----- nvinfo : EIATTR_EXIT_INSTR_OFFSETS
	.align		4
        /*0028*/ 	.byte	0x04, 0x1c
        /*002a*/ 	.short	(.L_70 - .L_69)


	//   ....[0]....
.L_69:
        /*002c*/ 	.word	0x00000010


	//----- nvinfo : EIATTR_MAX_THREADS
	.align		4
.L_70:
        /*0030*/ 	.byte	0x04, 0x05
        /*0032*/ 	.short	(.L_72 - .L_71)
.L_71:
        /*0034*/ 	.word	0x00000180
        /*0038*/ 	.word	0x00000001
        /*003c*/ 	.word	0x00000001


	//----- nvinfo : EIATTR_CBANK_PARAM_SIZE
	.align		4
.L_72:
        /*0040*/ 	.byte	0x03, 0x19
        /*0042*/ 	.short	0x0b80


	//----- nvinfo : EIATTR_PARAM_CBANK
	.align		4
        /*0044*/ 	.byte	0x04, 0x0a
        /*0046*/ 	.short	(.L_74 - .L_73)
	.align		4
.L_73:
        /*0048*/ 	.word	index@(.nv.constant0._ZN7cutlass13device_kernelIN5flash11enable_sm90INS1_16FlashAttnFwdSm90INS1_25CollectiveMainloopFwdSm90ILi2EN4cute5tupleIJNS5_1CILi1EEES8_S8_EEENS6_IJNS7_ILi128EEESA_NS7_ILi256EEEEEELi256ENS_12float_e4m3_tEfNS_4arch4Sm90ELb0ELb0ELb0ELb0ELb0ELb0ELb0ELb1ELb1ELb0ELb0ELb0EEENS1_21CollectiveEpilogueFwdINS6_IJSA_SB_SA_EEES9_NS_10bfloat16_tESF_Li256ELb0ELb0ELb0ELb1EEENS1_29StaticPersistentTileSchedulerILb0EEEEEEEEEvNT_6ParamsE)
        /*004c*/ 	.short	0x0380
        /*004e*/ 	.short	0x0b80


	//----- nvinfo : EIATTR_SW_WAR
	.align		4
.L_74:
        /*0050*/ 	.byte	0x04, 0x36
        /*0052*/ 	.short	(.L_76 - .L_75)
.L_75:
        /*0054*/ 	.word	0x00000008
.L_76:


//--------------------- .nv.info._ZN7cutlass13device_kernelIN5flash11enable_sm90INS1_16FlashAttnFwdSm90INS1_25CollectiveMainloopFwdSm90ILi2EN4cute5tupleIJNS5_1CILi1EEES8_S8_EEENS6_IJNS7_ILi128EEESA_NS7_ILi256EEEEEELi256ENS_12float_e4m3_tEfNS_4arch4Sm90ELb0ELb0ELb0ELb1ELb0ELb0ELb0ELb1ELb1ELb0ELb0ELb0EEENS1_21CollectiveEpilogueFwdINS6_IJSA_SB_SA_EEES9_NS_10bfloat16_tESF_Li256ELb1ELb0ELb0ELb1EEENS1_36VarlenDynamicPersistentTileSchedulerILi128ELi128ELi256ELi128ELb0ELb0ELb1ELb0ELb1ELb1EEEEEEEEEvNT_6ParamsE --------------------------
	.section	.nv.info._ZN7cutlass13device_kernelIN5flash11enable_sm90INS1_16FlashAttnFwdSm90INS1_25CollectiveMainloopFwdSm90ILi2EN4cute5tupleIJNS5_1CILi1EEES8_S8_EEENS6_IJNS7_ILi128EEESA_NS7_ILi256EEEEEELi256ENS_12float_e4m3_tEfNS_4arch4Sm90ELb0ELb0ELb0ELb1ELb0ELb0ELb0ELb1ELb1ELb0ELb0ELb0EEENS1_21CollectiveEpilogueFwdINS6_IJSA_SB_SA_EEES9_NS_10bfloat16_tESF_Li256ELb1ELb0ELb0ELb1EEENS1_36VarlenDynamicPersistentTileSchedulerILi128ELi128ELi256ELi128ELb0ELb0ELb1ELb0ELb1ELb1EEEEEEEEEvNT_6ParamsE,"",@"SHT_CUDA_INFO"
	.sectionflags	@""
	.align	4


	//----- nvinfo : EIATTR_CUDA_API_VERSION
	.align		4
        /*0000*/ 	.byte	0x04, 0x37
        /*0002*/ 	.short	(.L_78 - .L_77)
.L_77:
        /*0004*/ 	.word	0x00000082


	//----- nvinfo : EIATTR_KPARAM_INFO
	.align		4
.L_78:
        /*0008*/ 	.byte	0x04, 0x17
        /*000a*/ 	.short	(.L_80 - .L_79)
.L_79:
        /*000c*/ 	.word	0x00000000
        /*0010*/ 	.short	0x0000
        /*0012*/ 	.short	0x0000
        /*0014*/ 	.byte	0x00, 0xf0, 0x01, 0x28


	//----- nvinfo : EIATTR_SPARSE_MMA_MASK
	.align		4
.L_80:
        /*0018*/ 	.byte	0x03, 0x50
        /*001a*/ 	.short	0x0000


	//----- nvinfo : EIATTR_MAXREG_COUNT
	.align		4
        /*001c*/ 	.byte	0x03, 0x1b
        /*001e*/ 	.short	0x00a8


	//----- nvinfo : EIATTR_MERCURY_ISA_VERSION
	.align		4
        /*0020*/ 	.byte	0x03, 0x5f
        /*0022*/ 	.short	0x0101


	//----- nvinfo : EIATTR_VRC_CTA_INIT_COUNT
	.align		4
        /*0024*/ 	.byte	0x02, 0x4a
	.zero		1
	.zero		1


	//----- nvinfo : EIATTR_EXIT_INSTR_OFFSETS
	.align		4
        /*0028*/ 	.byte	0x04, 0x1c
        /*002a*/ 	.short	(.L_82 - .L_81)


	//   ....[0]....
.L_81:
        /*002c*/ 	.word	0x00000010


	//----- nvinfo : EIATTR_MAX_THREADS
	.align		4
.L_82:
        /*0030*/ 	.byte	0x04, 0x05
        /*0032*/ 	.short	(.L_84 - .L_83)
.L_83:
        /*0034*/ 	.word	0x00000180
        /*0038*/ 	.word	0x00000001
        /*003c*/ 	.word	0x00000001


	//----- nvinfo : EIATTR_CBANK_PARAM_SIZE
	.align		4
.L_84:
        /*0040*/ 	.byte	0x03, 0x19
        /*0042*/ 	.short	0x0a00


	//----- nvinfo : EIATTR_PARAM_CBANK
	.align		4
        /*0044*/ 	.byte	0x04, 0x0a
        /*0046*/ 	.short	(.L_86 - .L_85)
	.align		4
.L_85:
        /*0048*/ 	.word	index@(.nv.constant0._ZN7cutlass13device_kernelIN5flash11enable_sm90INS1_16FlashAttnFwdSm90INS1_25CollectiveMainloopFwdSm90ILi2EN4cute5tupleIJNS5_1CILi1EEES8_S8_EEENS6_IJNS7_ILi128EEESA_NS7_ILi256EEEEEELi256ENS_12float_e4m3_tEfNS_4arch4Sm90ELb0ELb0ELb0ELb1ELb0ELb0ELb0ELb1ELb1ELb0ELb0ELb0EEENS1_21CollectiveEpilogueFwdINS6_IJSA_SB_SA_EEES9_NS_10bfloat16_tESF_Li256ELb1ELb0ELb0ELb1EEENS1_36VarlenDynamicPersistentTileSchedulerILi128ELi128ELi256ELi128ELb0ELb0ELb1ELb0ELb1ELb1EEEEEEEEEvNT_6ParamsE)
        /*004c*/ 	.short	0x0380
        /*004e*/ 	.short	0x0a00


	//----- nvinfo : EIATTR_SW_WAR
	.align		4
.L_86:
        /*0050*/ 	.byte	0x04, 0x36
        /*0052*/ 	.short	(.L_88 - .L_87)
.L_87:
        /*0054*/ 	.word	0x00000008
.L_88:


//--------------------- .nv.info._ZN7cutlass13device_kernelIN5flash11enable_sm90INS1_16FlashAttnFwdSm90INS1_25CollectiveMainloopFwdSm90ILi2EN4cute5tupleIJNS5_1CILi1EEES8_S8_EEENS6_IJNS7_ILi128EEESA_NS7_ILi256EEEEEELi256ENS_12float_e4m3_tEfNS_4arch4Sm90ELb0ELb0ELb0ELb1ELb0ELb1ELb0ELb1ELb1ELb0ELb0ELb0EEENS1_21CollectiveEpilogueFwdINS6_IJSA_SB_SA_EEES9_NS_10bfloat16_tESF_Li256ELb1ELb0ELb0ELb1EEENS1_36VarlenDynamicPersistentTileSchedulerILi128ELi128ELi256ELi128ELb0ELb0ELb1ELb0ELb1ELb1EEEEEEEEEvNT_6ParamsE --------------------------
	.section	.nv.info._ZN7cutlass13device_kernelIN5flash11enable_sm90INS1_16FlashAttnFwdSm90INS1_25CollectiveMainloopFwdSm90ILi2EN4cute5tupleIJNS5_1CILi1EEES8_S8_EEENS6_IJNS7_ILi128EEESA_NS7_ILi256EEEEEELi256ENS_12float_e4m3_tEfNS_4arch4Sm90ELb0ELb0ELb0ELb1ELb0ELb1ELb0ELb1ELb1ELb0ELb0ELb0EEENS1_21CollectiveEpilogueFwdINS6_IJSA_SB_SA_EEES9_NS_10bfloat16_tESF_Li256ELb1ELb0ELb0ELb1EEENS1_36VarlenDynamicPersistentTileSchedulerILi128ELi128ELi256ELi128ELb0ELb0ELb1ELb0ELb1ELb1EEEEEEEEEvNT_6ParamsE,"",@"SHT_CUDA_INFO"
	.sectionflags	@""
	.align	4


	//----- nvinfo : EIATTR_CUDA_API_VERSION
	.align		4
        /*0000*/ 	.byte	0x04, 0x37
        /*0002*/ 	.short	(.L_90 - .L_89)
.L_89:
        /*0004*/ 	.word	0x00000082


	//----- nvinfo : EIATTR_KPARAM_INFO
	.align		4
.L_90:
        /*0008*/ 	.byte	0x04, 0x17
        /*000a*/ 	.short	(.L_92 - .L_91)
.L_91:
        /*000c*/ 	.word	0x00000000
        /*0010*/ 	.short	0x0000
        /*0012*/ 	.short	0x0000
        /*0014*/ 	.byte	0x00, 0xf0, 0x01, 0x28


	//----- nvinfo : EIATTR_SPARSE_MMA_MASK
	.align		4
.L_92:
        /*0018*/ 	.byte	0x03, 0x50
        /*001a*/ 	.short	0x0000


	//----- nvinfo : EIATTR_MAXREG_COUNT
	.align		4
        /*001c*/ 	.byte	0x03, 0x1b
        /*001e*/ 	.short	0x00a8


	//----- nvinfo : EIATTR_MERCURY_ISA_VERSION
	.align		4
        /*0020*/ 	.byte	0x03, 0x5f
        /*0022*/ 	.short	0x0101


	//----- nvinfo : EIATTR_VRC_CTA_INIT_COUNT
	.align		4
        /*0024*/ 	.byte	0x02, 0x4a
	.zero		1
	.zero		1


	//----- nvinfo : EIATTR_EXIT_INSTR_OFFSETS
	.align		4
        /*0028*/ 	.byte	0x04, 0x1c
        /*002a*/ 	.short	(.L_94 - .L_93)


	//   ....[0]....
.L_93:
        /*002c*/ 	.word	0x00000010


	//----- nvinfo : EIATTR_MAX_THREADS
	.align		4
.L_94:
        /*0030*/ 	.byte	0x04, 0x05
        /*0032*/ 	.short	(.L_96 - .L_95)
.L_95:
        /*0034*/ 	.word	0x00000180
        /*0038*/ 	.word	0x00000001
        /*003c*/ 	.word	0x00000001


	//----- nvinfo : EIATTR_CBANK_PARAM_SIZE
	.align		4
.L_96:
        /*0040*/ 	.byte	0x03, 0x19
        /*0042*/ 	.short	0x0a00


	//----- nvinfo : EIATTR_PARAM_CBANK
	.align		4
        /*0044*/ 	.byte	0x04, 0x0a
        /*0046*/ 	.short	(.L_98 - .L_97)
	.align		4
.L_97:
        /*0048*/ 	.word	index@(.nv.constant0._ZN7cutlass13device_kernelIN5flash11enable_sm90INS1_16FlashAttnFwdSm90INS1_25CollectiveMainloopFwdSm90ILi2EN4cute5tupleIJNS5_1CILi1EEES8_S8_EEENS6_IJNS7_ILi128EEESA_NS7_ILi256EEEEEELi256ENS_12float_e4m3_tEfNS_4arch4Sm90ELb0ELb0ELb0ELb1ELb0ELb1ELb0ELb1ELb1ELb0ELb0ELb0EEENS1_21CollectiveEpilogueFwdINS6_IJSA_SB_SA_EEES9_NS_10bfloat16_tESF_Li256ELb1ELb0ELb0ELb1EEENS1_36VarlenDynamicPersistentTileSchedulerILi128ELi128ELi256ELi128ELb0ELb0ELb1ELb0ELb1ELb1EEEEEEEEEvNT_6ParamsE)
        /*004c*/ 	.short	0x0380
        /*004e*/ 	.short	0x0a00


	//----- nvinfo : EIATTR_SW_WAR
	.align		4
.L_98:
        /*0050*/ 	.byte	0x04, 0x36
        /*0052*/ 	.short	(.L_100 - .L_99)
.L_99:
        /*0054*/ 	.word	0x00000008
.L_100:


//--------------------- .nv.info._ZN7cutlass13device_kernelIN5flash11enable_sm90INS1_16FlashAttnFwdSm90INS1_25CollectiveMainloopFwdSm90ILi2EN4cute5tupleIJNS5_1CILi1EEES8_S8_EEENS6_IJNS7_ILi128EEENS7_ILi64EEENS7_ILi256EEEEEELi256ENS_12float_e4m3_tEfNS_4arch4Sm90ELb0ELb1ELb0ELb0ELb0ELb0ELb0ELb1ELb1ELb0ELb0ELb0EEENS1_21CollectiveEpilogueFwdINS6_IJSA_SC_SB_EEES9_NS_10bfloat16_tESG_Li256ELb0ELb0ELb0ELb1EEENS1_30DynamicPersistentTileSchedulerILi256ELi128ELb0ELb0ELb1EEEEEEEEEvNT_6ParamsE --------------------------
	.section	.nv.info._ZN7cutlass13device_kernelIN5flash11enable_sm90INS1_16FlashAttnFwdSm90INS1_25CollectiveMainloopFwdSm90ILi2EN4cute5tupleIJNS5_1CILi1EEES8_S8_EEENS6_IJNS7_ILi128EEENS7_ILi64EEENS7_ILi256EEEEEELi256ENS_12float_e4m3_tEfNS_4arch4Sm90ELb0ELb1ELb0ELb0ELb0ELb0ELb0ELb1ELb1ELb0ELb0ELb0EEENS1_21CollectiveEpilogueFwdINS6_IJSA_SC_SB_EEES9_NS_10bfloat16_tESG_Li256ELb0ELb0ELb0ELb1EEENS1_30DynamicPersistentTileSchedulerILi256ELi128ELb0ELb0ELb1EEEEEEEEEvNT_6ParamsE,"",@"SHT_CUDA_INFO"
	.sectionflags	@""
	.align	4


	//----- nvinfo : EIATTR_CUDA_API_VERSION
	.align		4
        /*0000*/ 	.byte	0x04, 0x37
        /*0002*/ 	.short	(.L_102 - .L_101)
.L_101:
        /*0004*/ 	.word	0x00000082


	//----- nvinfo : EIATTR_KPARAM_INFO
	.align		4
.L_102:
        /*0008*/ 	.byte	0x04, 0x17
        /*000a*/ 	.short	(.L_104 - .L_103)
.L_103:
        /*000c*/ 	.word	0x00000000
        /*0010*/ 	.short	0x0000
        /*0012*/ 	.short	0x0000
        /*0014*/ 	.byte	0x00, 0xf0, 0x01, 0x2e


	//----- nvinfo : EIATTR_SPARSE_MMA_MASK
	.align		4
.L_104:
        /*0018*/ 	.byte	0x03, 0x50
        /*001a*/ 	.short	0x0000


	//----- nvinfo : EIATTR_MAXREG_COUNT
	.align		4
        /*001c*/ 	.byte	0x03, 0x1b
        /*001e*/ 	.short	0x00a8


	//----- nvinfo : EIATTR_MERCURY_ISA_VERSION
	.align		4
        /*0020*/ 	.byte	0x03, 0x5f
        /*0022*/ 	.short	0x0101


	//----- nvinfo : EIATTR_VRC_CTA_INIT_COUNT
	.align		4
        /*0024*/ 	.byte	0x02, 0x4a
	.zero		1
	.zero		1


	//----- nvinfo : EIATTR_EXIT_INSTR_OFFSETS
	.align		4
        /*0028*/ 	.byte	0x04, 0x1c
        /*002a*/ 	.short	(.L_106 - .L_105)


	//   ....[0]....
.L_105:
        /*002c*/ 	.word	0x00000010


	//----- nvinfo : EIATTR_MAX_THREADS
	.align		4
.L_106:
        /*0030*/ 	.byte	0x04, 0x05
        /*0032*/ 	.short	(.L_108 - .L_107)
.L_107:
        /*0034*/ 	.word	0x00000180
        /*0038*/ 	.word	0x00000001
        /*003c*/ 	.word	0x00000001


	//----- nvinfo : EIATTR_CBANK_PARAM_SIZE
	.align		4
.L_108:
        /*0040*/ 	.byte	0x03, 0x19
        /*0042*/ 	.short	0x0b80


	//----- nvinfo : EIATTR_PARAM_CBANK
	.align		4
        /*0044*/ 	.byte	0x04, 0x0a
        /*0046*/ 	.short	(.L_110 - .L_109)
	.align		4
.L_109:
        /*0048*/ 	.word	index@(.nv.constant0._ZN7cutlass13device_kernelIN5flash11enable_sm90INS1_16FlashAttnFwdSm90INS1_25CollectiveMainloopFwdSm90ILi2EN4cute5tupleIJNS5_1CILi1EEES8_S8_EEENS6_IJNS7_ILi128EEENS7_ILi64EEENS7_ILi256EEEEEELi256ENS_12float_e4m3_tEfNS_4arch4Sm90ELb0ELb1ELb0ELb0ELb0ELb0ELb0ELb1ELb1ELb0ELb0ELb0EEENS1_21CollectiveEpilogueFwdINS6_IJSA_SC_SB_EEES9_NS_10bfloat16_tESG_Li256ELb0ELb0ELb0ELb1EEENS1_30DynamicPersistentTileSchedulerILi256ELi128ELb0ELb0ELb1EEEEEEEEEvNT_6ParamsE)
        /*004c*/ 	.short	0x0380
        /*004e*/ 	.short	0x0b80


	//----- nvinfo : EIATTR_SW_WAR
	.align		4
.L_110:
        /*0050*/ 	.byte	0x04, 0x36
        /*0052*/ 	.short	(.L_112 - .L_111)
.L_111:
        /*0054*/ 	.word	0x00000008
.L_112:


//--------------------- .nv.info._ZN7cutlass13device_kernelIN5flash11enable_sm90INS1_16FlashAttnFwdSm90INS1_25CollectiveMainloopFwdSm90ILi2EN4cute5tupleIJNS5_1CILi1EEES8_S8_EEENS6_IJNS7_ILi128EEENS7_ILi64EEENS7_ILi256EEEEEELi256ENS_12float_e4m3_tEfNS_4arch4Sm90ELb0ELb1ELb0ELb1ELb0ELb0ELb0ELb1ELb1ELb0ELb0ELb0EEENS1_21CollectiveEpilogueFwdINS6_IJSA_SC_SB_EEES9_NS_10bfloat16_tESG_Li256ELb1ELb0ELb0ELb1EEENS1_36VarlenDynamicPersistentTileSchedulerILi128ELi64ELi256ELi128ELb0ELb0ELb1ELb1ELb0ELb1EEEEEEEEEvNT_6ParamsE --------------------------
	.section	.nv.info._ZN7cutlass13device_kernelIN5flash11enable_sm90INS1_16FlashAttnFwdSm90INS1_25CollectiveMainloopFwdSm90ILi2EN4cute5tupleIJNS5_1CILi1EEES8_S8_EEENS6_IJNS7_ILi128EEENS7_ILi64EEENS7_ILi256EEEEEELi256ENS_12float_e4m3_tEfNS_4arch4Sm90ELb0ELb1ELb0ELb1ELb0ELb0ELb0ELb1ELb1ELb0ELb0ELb0EEENS1_21CollectiveEpilogueFwdINS6_IJSA_SC_SB_EEES9_NS_10bfloat16_tESG_Li256ELb1ELb0ELb0ELb1EEENS1_36VarlenDynamicPersistentTileSchedulerILi128ELi64ELi256ELi128ELb0ELb0ELb1ELb1ELb0ELb1EEEEEEEEEvNT_6ParamsE,"",@"SHT_CUDA_INFO"
	.sectionflags	@""
	.align	4


	//----- nvinfo : EIATTR_CUDA_API_VERSION
	.align		4
        /*0000*/ 	.byte	0x04, 0x37
        /*0002*/ 	.short	(.L_114 - .L_113)
.L_113:
        /*0004*/ 	.word	0x00000082


	//----- nvinfo : EIATTR_KPARAM_INFO
	.align		4
.L_114:
        /*0008*/ 	.byte	0x04, 0x17
        /*000a*/ 	.short	(.L_116 - .L_115)
.L_115:
        /*000c*/ 	.word	0x00000000
        /*0010*/ 	.short	0x0000
        /*0012*/ 	.short	0x0000
        /*0014*/ 	.byte	0x00, 0xf0, 0x01, 0x28


	//----- nvinfo : EIATTR_SPARSE_MMA_MASK
	.align		4
.L_116:
        /*0018*/ 	.byte	0x03, 0x50
        /*001a*/ 	.short	0x0000


	//----- nvinfo : EIATTR_MAXREG_COUNT
	.align		4
        /*001c*/ 	.byte	0x03, 0x1b
        /*001e*/ 	.short	0x00a8


	//----- nvinfo : EIATTR_MERCURY_ISA_VERSION
	.align		4
        /*0020*/ 	.byte	0x03, 0x5f
        /*0022*/ 	.short	0x0101


	//----- nvinfo : EIATTR_VRC_CTA_INIT_COUNT
	.align		4
        /*0024*/ 	.byte	0x02, 0x4a
	.zero		1
	.zero		1


	//----- nvinfo : EIATTR_EXIT_INSTR_OFFSETS
	.align		4
        /*0028*/ 	.byte	0x04, 0x1c
        /*002a*/ 	.short	(.L_118 - .L_117)


	//   ....[0]....
.L_117:
        /*002c*/ 	.word	0x00000010


	//----- nvinfo : EIATTR_MAX_THREADS
	.align		4
.L_118:
        /*0030*/ 	.byte	0x04, 0x05
        /*0032*/ 	.short	(.L_120 - .L_119)
.L_119:
        /*0034*/ 	.word	0x00000180
        /*0038*/ 	.word	0x00000001
        /*003c*/ 	.word	0x00000001


	//----- nvinfo : EIATTR_CBANK_PARAM_SIZE
	.align		4
.L_120:
        /*0040*/ 	.byte	0x03, 0x19
        /*0042*/ 	.short	0x0a00


	//----- nvinfo : EIATTR_PARAM_CBANK
	.align		4
        /*0044*/ 	.byte	0x04, 0x0a
        /*0046*/ 	.short	(.L_122 - .L_121)
	.align		4
.L_121:
        /*0048*/ 	.word	index@(.nv.constant0._ZN7cutlass13device_kernelIN5flash11enable_sm90INS1_16FlashAttnFwdSm90INS1_25CollectiveMainloopFwdSm90ILi2EN4cute5tupleIJNS5_1CILi1EEES8_S8_EEENS6_IJNS7_ILi128EEENS7_ILi64EEENS7_ILi256EEEEEELi256ENS_12float_e4m3_tEfNS_4arch4Sm90ELb0ELb1ELb0ELb1ELb0ELb0ELb0ELb1ELb1ELb0ELb0ELb0EEENS1_21CollectiveEpilogueFwdINS6_IJSA_SC_SB_EEES9_NS_10bfloat16_tESG_Li256ELb1ELb0ELb0ELb1EEENS1_36VarlenDynamicPersistentTileSchedulerILi128ELi64ELi256ELi128ELb0ELb0ELb1ELb1ELb0ELb1EEEEEEEEEvNT_6ParamsE)
        /*004c*/ 	.short	0x0380
        /*004e*/ 	.short	0x0a00


	//----- nvinfo : EIATTR_SW_WAR
	.align		4
.L_122:
        /*0050*/ 	.byte	0x04, 0x36
        /*0052*/ 	.short	(.L_124 - .L_123)
.L_123:
        /*0054*/ 	.word	0x00000008
.L_124:


//--------------------- .nv.info._ZN7cutlass13device_kernelIN5flash11enable_sm90INS1_16FlashAttnFwdSm90INS1_25CollectiveMainloopFwdSm90ILi2EN4cute5tupleIJNS5_1CILi1EEES8_S8_EEENS6_IJNS7_ILi128EEENS7_ILi64EEENS7_ILi256EEEEEELi256ENS_12float_e4m3_tEfNS_4arch4Sm90ELb0ELb1ELb0ELb1ELb0ELb1ELb0ELb1ELb1ELb0ELb0ELb0EEENS1_21CollectiveEpilogueFwdINS6_IJSA_SC_SB_EEES9_NS_10bfloat16_tESG_Li256ELb1ELb0ELb0ELb1EEENS1_36VarlenDynamicPersistentTileSchedulerILi128ELi64ELi256ELi128ELb0ELb0ELb1ELb1ELb0ELb1EEEEEEEEEvNT_6ParamsE --------------------------
	.section	.nv.info._ZN7cutlass13device_kernelIN5flash11enable_sm90INS1_16FlashAttnFwdSm90INS1_25CollectiveMainloopFwdSm90ILi2EN4cute5tupleIJNS5_1CILi1EEES8_S8_EEENS6_IJNS7_ILi128EEENS7_ILi64EEENS7_ILi256EEEEEELi256ENS_12float_e4m3_tEfNS_4arch4Sm90ELb0ELb1ELb0ELb1ELb0ELb1ELb0ELb1ELb1ELb0ELb0ELb0EEENS1_21CollectiveEpilogueFwdINS6_IJSA_SC_SB_EEES9_NS_10bfloat16_tESG_Li256ELb1ELb0ELb0ELb1EEENS1_36VarlenDynamicPersistentTileSchedulerILi128ELi64ELi256ELi128ELb0ELb0ELb1ELb1ELb0ELb1EEEEEEEEEvNT_6ParamsE,"",@"SHT_CUDA_INFO"
	.sectionflags	@""
	.align	4


	//----- nvinfo : EIATTR_CUDA_API_VERSION
	.align		4
        /*0000*/ 	.byte	0x04, 0x37
        /*0002*/ 	.short	(.L_126 - .L_125)
.L_125:
        /*0004*/ 	.word	0x00000082


	//----- nvinfo : EIATTR_KPARAM_INFO
	.align		4
.L_126:
        /*0008*/ 	.byte	0x04, 0x17
        /*000a*/ 	.short	(.L_128 - .L_127)
.L_127:
        /*000c*/ 	.word	0x00000000
        /*0010*/ 	.short	0x0000
        /*0012*/ 	.short	0x0000
        /*0014*/ 	.byte	0x00, 0xf0, 0x01, 0x28


	//----- nvinfo : EIATTR_SPARSE_MMA_MASK
	.align		4
.L_128:
        /*0018*/ 	.byte	0x03, 0x50
        /*001a*/ 	.short	0x0000


	//----- nvinfo : EIATTR_MAXREG_COUNT
	.align		4
        /*001c*/ 	.byte	0x03, 0x1b
        /*001e*/ 	.short	0x00a8


	//----- nvinfo : EIATTR_MERCURY_ISA_VERSION
	.align		4
        /*0020*/ 	.byte	0x03, 0x5f
        /*0022*/ 	.short	0x0101


	//----- nvinfo : EIATTR_VRC_CTA_INIT_COUNT
	.align		4
        /*0024*/ 	.byte	0x02, 0x4a
	.zero		1
	.zero		1


	//----- nvinfo : EIATTR_EXIT_INSTR_OFFSETS
	.align		4
        /*0028*/ 	.byte	0x04, 0x1c
        /*002a*/ 	.short	(.L_130 - .L_129)


	//   ....[0]....
.L_129:
        /*002c*/ 	.word	0x00000010


	//----- nvinfo : EIATTR_MAX_THREADS
	.align		4
.L_130:
        /*0030*/ 	.byte	0x04, 0x05
        /*0032*/ 	.short	(.L_132 - .L_131)
.L_131:
        /*0034*/ 	.word	0x00000180
        /*0038*/ 	.word	0x00000001
        /*003c*/ 	.word	0x00000001


	//----- nvinfo : EIATTR_CBANK_PARAM_SIZE
	.align		4
.L_132:
        /*0040*/ 	.byte	0x03, 0x19
        /*0042*/ 	.short	0x0a00


	//----- nvinfo : EIATTR_PARAM_CBANK
	.align		4
        /*0044*/ 	.byte	0x04, 0x0a
        /*0046*/ 	.short	(.L_134 - .L_133)
	.align		4
.L_133:
        /*0048*/ 	.word	index@(.nv.constant0._ZN7cutlass13device_kernelIN5flash11enable_sm90INS1_16FlashAttnFwdSm90INS1_25CollectiveMainloopFwdSm90ILi2EN4cute5tupleIJNS5_1CILi1EEES8_S8_EEENS6_IJNS7_ILi128EEENS7_ILi64EEENS7_ILi256EEEEEELi256ENS_12float_e4m3_tEfNS_4arch4Sm90ELb0ELb1ELb0ELb1ELb0ELb1ELb0ELb1ELb1ELb0ELb0ELb0EEENS1_21CollectiveEpilogueFwdINS6_IJSA_SC_SB_EEES9_NS_10bfloat16_tESG_Li256ELb1ELb0ELb0ELb1EEENS1_36VarlenDynamicPersistentTileSchedulerILi128ELi64ELi256ELi128ELb0ELb0ELb1ELb1ELb0ELb1EEEEEEEEEvNT_6ParamsE)
        /*004c*/ 	.short	0x0380
        /*004e*/ 	.short	0x0a00


	//----- nvinfo : EIATTR_SW_WAR
	.align		4
.L_134:
        /*0050*/ 	.byte	0x04, 0x36
        /*0052*/ 	.short	(.L_136 - .L_135)
.L_135:
        /*0054*/ 	.word	0x00000008
.L_136:


//--------------------- .nv.info._ZN7cutlass13device_kernelIN5flash11enable_sm90INS1_16FlashAttnFwdSm90INS1_25CollectiveMainloopFwdSm90ILi2EN4cute5tupleIJNS5_1CILi1EEES8_S8_EEENS6_IJNS7_ILi128EEESA_NS7_ILi256EEEEEELi256ENS_12float_e4m3_tEfNS_4arch4Sm90ELb1ELb0ELb0ELb0ELb0ELb0ELb0ELb1ELb1ELb0ELb0ELb0EEENS1_21CollectiveEpilogueFwdINS6_IJSA_SB_SA_EEES9_NS_10bfloat16_tESF_Li256ELb0ELb0ELb0ELb1EEENS1_30DynamicPersistentTileSchedulerILi256ELi128ELb0ELb0ELb1EEEEEEEEEvNT_6ParamsE --------------------------
	.section	.nv.info._ZN7cutlass13device_kernelIN5flash11enable_sm90INS1_16FlashAttnFwdSm90INS1_25CollectiveMainloopFwdSm90ILi2EN4cute5tupleIJNS5_1CILi1EEES8_S8_EEENS6_IJNS7_ILi128EEESA_NS7_ILi256EEEEEELi256ENS_12float_e4m3_tEfNS_4arch4Sm90ELb1ELb0ELb0ELb0ELb0ELb0ELb0ELb1ELb1ELb0ELb0ELb0EEENS1_21CollectiveEpilogueFwdINS6_IJSA_SB_SA_EEES9_NS_10bfloat16_tESF_Li256ELb0ELb0ELb0ELb1EEENS1_30DynamicPersistentTileSchedulerILi256ELi128ELb0ELb0ELb1EEEEEEEEEvNT_6ParamsE,"",@"SHT_CUDA_INFO"
	.sectionflags	@""
	.align	4


	//----- nvinfo : EIATTR_CUDA_API_VERSION
	.align		4
        /*0000*/ 	.byte	0x04, 0x37
        /*0002*/ 	.short	(.L_138 - .L_137)
.L_137:
        /*0004*/ 	.word	0x00000082


	//----- nvinfo : EIATTR_KPARAM_INFO
	.align		4
.L_138:
        /*0008*/ 	.byte	0x04, 0x17
        /*000a*/ 	.short	(.L_140 - .L_139)
.L_139:
        /*000c*/ 	.word	0x00000000
        /*0010*/ 	.short	0x0000
        /*0012*/ 	.short	0x0000
        /*0014*/ 	.byte	0x00, 0xf0, 0x01, 0x2e


	//----- nvinfo : EIATTR_SPARSE_MMA_MASK
	.align		4
.L_140:
        /*0018*/ 	.byte	0x03, 0x50
        /*001a*/ 	.short	0x0000


	//----- nvinfo : EIATTR_MAXREG_COUNT
	.align		4
        /*001c*/ 	.byte	0x03, 0x1b
        /*001e*/ 	.short	0x00a8


	//----- nvinfo : EIATTR_MERCURY_ISA_VERSION
	.align		4
        /*0020*/ 	.byte	0x03, 0x5f
        /*0022*/ 	.short	0x0101


	//----- nvinfo : EIATTR_VRC_CTA_INIT_COUNT
	.align		4
        /*0024*/ 	.byte	0x02, 0x4a
	.zero		1
	.zero		1


	//----- nvinfo : EIATTR_EXIT_INSTR_OFFSETS
	.align		4
        /*0028*/ 	.byte	0x04, 0x1c
        /*002a*/ 	.short	(.L_142 - .L_141)


	//   ....[0]....
.L_141:
        /*002c*/ 	.word	0x00000010


	//----- nvinfo : EIATTR_MAX_THREADS
	.align		4
.L_142:
        /*0030*/ 	.byte	0x04, 0x05
        /*0032*/ 	.short	(.L_144 - .L_143)
.L_143:
        /*0034*/ 	.word	0x00000180
        /*0038*/ 	.word	0x00000001
        /*003c*/ 	.word	0x00000001


	//----- nvinfo : EIATTR_CBANK_PARAM_SIZE
	.align		4
.L_144:
        /*0040*/ 	.byte	0x03, 0x19
        /*0042*/ 	.short	0x0b80


	//----- nvinfo : EIATTR_PARAM_CBANK
	.align		4
        /*0044*/ 	.byte	0x04, 0x0a
        /*0046*/ 	.short	(.L_146 - .L_145)
	.align		4
.L_145:
        /*0048*/ 	.word	index@(.nv.constant0._ZN7cutlass13device_kernelIN5flash11enable_sm90INS1_16FlashAttnFwdSm90INS1_25CollectiveMainloopFwdSm90ILi2EN4cute5tupleIJNS5_1CILi1EEES8_S8_EEENS6_IJNS7_ILi128EEESA_NS7_ILi256EEEEEELi256ENS_12float_e4m3_tEfNS_4arch4Sm90ELb1ELb0ELb0ELb0ELb0ELb0ELb0ELb1ELb1ELb0ELb0ELb0EEENS1_21CollectiveEpilogueFwdINS6_IJSA_SB_SA_EEES9_NS_10bfloat16_tESF_Li256ELb0ELb0ELb0ELb1EEENS1_30DynamicPersistentTileSchedulerILi256ELi128ELb0ELb0ELb1EEEEEEEEEvNT_6ParamsE)
        /*004c*/ 	.short	0x0380
        /*004e*/ 	.short	0x0b80


	//----- nvinfo : EIATTR_SW_WAR
	.align		4
.L_146:
        /*0050*/ 	.byte	0x04, 0x36
        /*0052*/ 	.short	(.L_148 - .L_147)
.L_147:
        /*0054*/ 	.word	0x00000008
.L_148:


//--------------------- .nv.info._ZN7cutlass13device_kernelIN5flash11enable_sm90INS1_16FlashAttnFwdSm90INS1_25CollectiveMainloopFwdSm90ILi2EN4cute5tupleIJNS5_1CILi1EEES8_S8_EEENS6_IJNS7_ILi128EEESA_NS7_ILi256EEEEEELi256ENS_12float_e4m3_tEfNS_4arch4Sm90ELb1ELb0ELb0ELb1ELb0ELb0ELb0ELb1ELb1ELb0ELb0ELb0EEENS1_21CollectiveEpilogueFwdINS6_IJSA_SB_SA_EEES9_NS_10bfloat16_tESF_Li256ELb1ELb0ELb0ELb1EEENS1_36VarlenDynamicPersistentTileSchedulerILi128ELi128ELi256ELi128ELb0ELb0ELb1ELb1ELb1ELb1EEEEEEEEEvNT_6ParamsE --------------------------
	.section	.nv.info._ZN7cutlass13device_kernelIN5flash11enable_sm90INS1_16FlashAttnFwdSm90INS1_25CollectiveMainloopFwdSm90ILi2EN4cute5tupleIJNS5_1CILi1EEES8_S8_EEENS6_IJNS7_ILi128EEESA_NS7_ILi256EEEEEELi256ENS_12float_e4m3_tEfNS_4arch4Sm90ELb1ELb0ELb0ELb1ELb0ELb0ELb0ELb1ELb1ELb0ELb0ELb0EEENS1_21CollectiveEpilogueFwdINS6_IJSA_SB_SA_EEES9_NS_10bfloat16_tESF_Li256ELb1ELb0ELb0ELb1EEENS1_36VarlenDynamicPersistentTileSchedulerILi128ELi128ELi256ELi128ELb0ELb0ELb1ELb1ELb1ELb1EEEEEEEEEvNT_6ParamsE,"",@"SHT_CUDA_INFO"
	.sectionflags	@""
	.align	4


	//----- nvinfo : EIATTR_CUDA_API_VERSION
	.align		4
        /*0000*/ 	.byte	0x04, 0x37
        /*0002*/ 	.short	(.L_150 - .L_149)
.L_149:
        /*0004*/ 	.word	0x00000082


	//----- nvinfo : EIATTR_KPARAM_INFO
	.align		4
.L_150:
        /*0008*/ 	.byte	0x04, 0x17
        /*000a*/ 	.short	(.L_152 - .L_151)
.L_151:
        /*000c*/ 	.word	0x00000000
        /*0010*/ 	.short	0x0000
        /*0012*/ 	.short	0x0000
        /*0014*/ 	.byte	0x00, 0xf0, 0x01, 0x28


	//----- nvinfo : EIATTR_SPARSE_MMA_MASK
	.align		4
.L_152:
        /*0018*/ 	.byte	0x03, 0x50
        /*001a*/ 	.short	0x0000


	//----- nvinfo : EIATTR_MAXREG_COUNT
	.align		4
        /*001c*/ 	.byte	0x03, 0x1b
        /*001e*/ 	.short	0x00a8


	//----- nvinfo : EIATTR_MERCURY_ISA_VERSION
	.align		4
        /*0020*/ 	.byte	0x03, 0x5f
        /*0022*/ 	.short	0x0101


	//----- nvinfo : EIATTR_VRC_CTA_INIT_COUNT
	.align		4
        /*0024*/ 	.byte	0x02, 0x4a
	.zero		1
	.zero		1


	//----- nvinfo : EIATTR_EXIT_INSTR_OFFSETS
	.align		4
        /*0028*/ 	.byte	0x04, 0x1c
        /*002a*/ 	.short	(.L_154 - .L_153)


	//   ....[0]....
.L_153:
        /*002c*/ 	.word	0x00000010


	//----- nvinfo : EIATTR_MAX_THREADS
	.align		4
.L_154:
        /*0030*/ 	.byte	0x04, 0x05
        /*0032*/ 	.short	(.L_156 - .L_155)
.L_155:
        /*0034*/ 	.word	0x00000180
        /*0038*/ 	.word	0x00000001
        /*003c*/ 	.word	0x00000001


	//----- nvinfo : EIATTR_CBANK_PARAM_SIZE
	.align		4
.L_156:
        /*0040*/ 	.byte	0x03, 0x19
        /*0042*/ 	.short	0x0a00


	//----- nvinfo : EIATTR_PARAM_CBANK
	.align		4
        /*0044*/ 	.byte	0x04, 0x0a
        /*0046*/ 	.short	(.L_158 - .L_157)
	.align		4
.L_157:
        /*0048*/ 	.word	index@(.nv.constant0._ZN7cutlass13device_kernelIN5flash11enable_sm90INS1_16FlashAttnFwdSm90INS1_25CollectiveMainloopFwdSm90ILi2EN4cute5tupleIJNS5_1CILi1EEES8_S8_EEENS6_IJNS7_ILi128EEESA_NS7_ILi256EEEEEELi256ENS_12float_e4m3_tEfNS_4arch4Sm90ELb1ELb0ELb0ELb1ELb0ELb0ELb0ELb1ELb1ELb0ELb0ELb0EEENS1_21CollectiveEpilogueFwdINS6_IJSA_SB_SA_EEES9_NS_10bfloat16_tESF_Li256ELb1ELb0ELb0ELb1EEENS1_36VarlenDynamicPersistentTileSchedulerILi128ELi128ELi256ELi128ELb0ELb0ELb1ELb1ELb1ELb1EEEEEEEEEvNT_6ParamsE)
        /*004c*/ 	.short	0x0380
        /*004e*/ 	.short	0x0a00


	//----- nvinfo : EIATTR_SW_WAR
	.align		4
.L_158:
        /*0050*/ 	.byte	0x04, 0x36
        /*0052*/ 	.short	(.L_160 - .L_159)
.L_159:
        /*0054*/ 	.word	0x00000008
.L_160:


//--------------------- .nv.info._ZN7cutlass13device_kernelIN5flash11enable_sm90INS1_16FlashAttnFwdSm90INS1_25CollectiveMainloopFwdSm90ILi2EN4cute5tupleIJNS5_1CILi1EEES8_S8_EEENS6_IJNS7_ILi128EEESA_NS7_ILi256EEEEEELi256ENS_12float_e4m3_tEfNS_4arch4Sm90ELb1ELb0ELb0ELb1ELb0ELb1ELb0ELb1ELb1ELb0ELb0ELb0EEENS1_21CollectiveEpilogueFwdINS6_IJSA_SB_SA_EEES9_NS_10bfloat16_tESF_Li256ELb1ELb0ELb0ELb1EEENS1_36VarlenDynamicPersistentTileSchedulerILi128ELi128ELi256ELi128ELb0ELb0ELb1ELb1ELb1ELb1EEEEEEEEEvNT_6ParamsE --------------------------
	.section	.nv.info._ZN7cutlass13device_kernelIN5flash11enable_sm90INS1_16FlashAttnFwdSm90INS1_25CollectiveMainloopFwdSm90ILi2EN4cute5tupleIJNS5_1CILi1EEES8_S8_EEENS6_IJNS7_ILi128EEESA_NS7_ILi256EEEEEELi256ENS_12float_e4m3_tEfNS_4arch4Sm90ELb1ELb0ELb0ELb1ELb0ELb1ELb0ELb1ELb1ELb0ELb0ELb0EEENS1_21CollectiveEpilogueFwdINS6_IJSA_SB_SA_EEES9_NS_10bfloat16_tESF_Li256ELb1ELb0ELb0ELb1EEENS1_36VarlenDynamicPersistentTileSchedulerILi128ELi128ELi256ELi128ELb0ELb0ELb1ELb1ELb1ELb1EEEEEEEEEvNT_6ParamsE,"",@"SHT_CUDA_INFO"
	.sectionflags	@""
	.align	4


	//----- nvinfo : EIATTR_CUDA_API_VERSION
	.align		4
        /*0000*/ 	.byte	0x04, 0x37
        /*0002*/ 	.short	(.L_162 - .L_161)
.L_161:
        /*0004*/ 	.word	0x00000082


	//----- nvinfo : EIATTR_KPARAM_INFO
	.align		4
.L_162:
        /*0008*/ 	.byte	0x04, 0x17
        /*000a*/ 	.short	(.L_164 - .L_163)
.L_163:
        /*000c*/ 	.word	0x00000000
        /*0010*/ 	.short	0x0000
        /*0012*/ 	.short	0x0000
        /*0014*/ 	.byte	0x00, 0xf0, 0x01, 0x28


	//----- nvinfo : EIATTR_SPARSE_MMA_MASK
	.align		4
.L_164:
        /*0018*/ 	.byte	0x03, 0x50
        /*001a*/ 	.short	0x0000


	//----- nvinfo : EIATTR_MAXREG_COUNT
	.align		4
        /*001c*/ 	.byte	0x03, 0x1b
        /*001e*/ 	.short	0x00a8


	//----- nvinfo : EIATTR_MERCURY_ISA_VERSION
	.align		4
        /*0020*/ 	.byte	0x03, 0x5f
        /*0022*/ 	.short	0x0101


	//----- nvinfo : EIATTR_VRC_CTA_INIT_COUNT
	.align		4
        /*0024*/ 	.byte	0x02, 0x4a
	.zero		1
	.zero		1


	//----- nvinfo : EIATTR_EXIT_INSTR_OFFSETS
	.align		4
        /*0028*/ 	.byte	0x04, 0x1c
        /*002a*/ 	.short	(.L_166 - .L_165)


	//   ....[0]....
.L_165:
        /*002c*/ 	.word	0x00000010


	//----- nvinfo : EIATTR_MAX_THREADS
	.align		4
.L_166:
        /*0030*/ 	.byte	0x04, 0x05
        /*0032*/ 	.short	(.L_168 - .L_167)
.L_167:
        /*0034*/ 	.word	0x00000180
        /*0038*/ 	.word	0x00000001
        /*003c*/ 	.word	0x00000001


	//----- nvinfo : EIATTR_CBANK_PARAM_SIZE
	.align		4
.L_168:
        /*0040*/ 	.byte	0x03, 0x19
        /*0042*/ 	.short	0x0a00


	//----- nvinfo : EIATTR_PARAM_CBANK
	.align		4
        /*0044*/ 	.byte	0x04, 0x0a
        /*0046*/ 	.short	(.L_170 - .L_169)
	.align		4
.L_169:
        /*0048*/ 	.word	index@(.nv.constant0._ZN7cutlass13device_kernelIN5flash11enable_sm90INS1_16FlashAttnFwdSm90INS1_25CollectiveMainloopFwdSm90ILi2EN4cute5tupleIJNS5_1CILi1EEES8_S8_EEENS6_IJNS7_ILi128EEESA_NS7_ILi256EEEEEELi256ENS_12float_e4m3_tEfNS_4arch4Sm90ELb1ELb0ELb0ELb1ELb0ELb1ELb0ELb1ELb1ELb0ELb0ELb0EEENS1_21CollectiveEpilogueFwdINS6_IJSA_SB_SA_EEES9_NS_10bfloat16_tESF_Li256ELb1ELb0ELb0ELb1EEENS1_36VarlenDynamicPersistentTileSchedulerILi128ELi128ELi256ELi128ELb0ELb0ELb1ELb1ELb1ELb1EEEEEEEEEvNT_6ParamsE)
        /*004c*/ 	.short	0x0380
        /*004e*/ 	.short	0x0a00


	//----- nvinfo : EIATTR_SW_WAR
	.align		4
.L_170:
        /*0050*/ 	.byte	0x04, 0x36
        /*0052*/ 	.short	(.L_172 - .L_171)
.L_171:
        /*0054*/ 	.word	0x00000008
.L_172:


//--------------------- .nv.callgraph             --------------------------
	.section	.nv.callgraph,"",@"SHT_CUDA_CALLGRAPH"
	.align	4
	.sectionentsize	8
	.align		4
        /*0000*/ 	.word	0x00000000
	.align		4
        /*0004*/ 	.word	0xffffffff
	.align		4
        /*0008*/ 	.word	0x00000000
	.align		4
        /*000c*/ 	.word	0xfffffffe
	.align		4
        /*0010*/ 	.word	0x00000000
	.align		4
        /*0014*/ 	.word	0xfffffffd
	.align		4
        /*0018*/ 	.word	0x00000000
	.align		4
        /*001c*/ 	.word	0xfffffffc


//--------------------- .nv.constant4             --------------------------
	.section	.nv.constant4,"a",@progbits
	.align	8
	.align		8
.nv.constant4:
        /*0000*/ 	.dword	_ZN66_INTERNAL_ba332411_30_flash_fwd_hdim256_e4m3_sm90_cu_e763cb1e_30454cuda3std3__45__cpo5beginE
	.align		8
        /*0008*/ 	.dword	_ZN66_INTERNAL_ba332411_30_flash_fwd_hdim256_e4m3_sm90_cu_e763cb1e_30454cuda3std3__45__cpo3endE
	.align		8
        /*0010*/ 	.dword	_ZN66_INTERNAL_ba332411_30_flash_fwd_hdim256_e4m3_sm90_cu_e763cb1e_30454cuda3std3__45__cpo6cbeginE
	.align		8
        /*0018*/ 	.dword	_ZN66_INTERNAL_ba332411_30_flash_fwd_hdim256_e4m3_sm90_cu_e763cb1e_30454cuda3std3__45__cpo4cendE
	.align		8
        /*0020*/ 	.dword	_ZN66_INTERNAL_ba332411_30_flash_fwd_hdim256_e4m3_sm90_cu_e763cb1e_30454cuda3std3__468_GLOBAL__N__ba332411_30_flash_fwd_hdim256_e4m3_sm90_cu_e763cb1e_30456ignoreE
	.align		8
        /*0028*/ 	.dword	_ZN66_INTERNAL_ba332411_30_flash_fwd_hdim256_e4m3_sm90_cu_e763cb1e_30454cuda3std3__419piecewise_constructE
	.align		8
        /*0030*/ 	.dword	_ZN66_INTERNAL_ba332411_30_flash_fwd_hdim256_e4m3_sm90_cu_e763cb1e_30454cuda3std3__48in_placeE
	.align		8
        /*0038*/ 	.dword	_ZN66_INTERNAL_ba332411_30_flash_fwd_hdim256_e4m3_sm90_cu_e763cb1e_30454cuda3std6ranges3__45__cpo4swapE
	.align		8
        /*0040*/ 	.dword	_ZN66_INTERNAL_ba332411_30_flash_fwd_hdim256_e4m3_sm90_cu_e763cb1e_30454cuda3std6ranges3__45__cpo9iter_moveE
	.align		8
        /*0048*/ 	.dword	_ZN66_INTERNAL_ba332411_30_flash_fwd_hdim256_e4m3_sm90_cu_e763cb1e_30454cute7productE
	.align		8
        /*0050*/ 	.dword	_ZN66_INTERNAL_ba332411_30_flash_fwd_hdim256_e4m3_sm90_cu_e763cb1e_30454cute1_E


//--------------------- .text._ZN7cutlass13device_kernelIN5flash11enable_sm90INS1_16FlashAttnFwdSm90INS1_25CollectiveMainloopFwdSm90ILi2EN4cute5tupleIJNS5_1CILi1EEES8_S8_EEENS6_IJNS7_ILi128EEESA_NS7_ILi256EEEEEELi256ENS_12float_e4m3_tEfNS_4arch4Sm90ELb0ELb0ELb0ELb0ELb0ELb0ELb0ELb1ELb1ELb0ELb0ELb0EEENS1_21CollectiveEpilogueFwdINS6_IJSA_SB_SA_EEES9_NS_10bfloat16_tESF_Li256ELb0ELb0ELb0ELb1EEENS1_29StaticPersistentTileSchedulerILb0EEEEEEEEEvNT_6ParamsE --------------------------
	.section	.text._ZN7cutlass13device_kernelIN5flash11enable_sm90INS1_16FlashAttnFwdSm90INS1_25CollectiveMainloopFwdSm90ILi2EN4cute5tupleIJNS5_1CILi1EEES8_S8_EEENS6_IJNS7_ILi128EEESA_NS7_ILi256EEEEEELi256ENS_12float_e4m3_tEfNS_4arch4Sm90ELb0ELb0ELb0ELb0ELb0ELb0ELb0ELb1ELb1ELb0ELb0ELb0EEENS1_21CollectiveEpilogueFwdINS6_IJSA_SB_SA_EEES9_NS_10bfloat16_tESF_Li256ELb0ELb0ELb0ELb1EEENS1_29StaticPersistentTileSchedulerILb0EEEEEEEEEvNT_6ParamsE,"ax",@progbits
	.align	128
.text._ZN7cutlass13device_kernelIN5flash11enable_sm90INS1_16FlashAttnFwdSm90INS1_25CollectiveMainloopFwdSm90ILi2EN4cute5tupleIJNS5_1CILi1EEES8_S8_EEENS6_IJNS7_ILi128EEESA_NS7_ILi256EEEEEELi256ENS_12float_e4m3_tEfNS_4arch4Sm90ELb0ELb0ELb0ELb0ELb0ELb0ELb0ELb1ELb1ELb0ELb0ELb0EEENS1_21CollectiveEpilogueFwdINS6_IJSA_SB_SA_EEES9_NS_10bfloat16_tESF_Li256ELb0ELb0ELb0ELb1EEENS1_29StaticPersistentTileSchedulerILb0EEEEEEEEEvNT_6ParamsE:
        .type           _ZN7cutlass13device_kernelIN5flash11enable_sm90INS1_16FlashAttnFwdSm90INS1_25CollectiveMainloopFwdSm90ILi2EN4cute5tupleIJNS5_1CILi1EEES8_S8_EEENS6_IJNS7_ILi128EEESA_NS7_ILi256EEEEEELi256ENS_12float_e4m3_tEfNS_4arch4Sm90ELb0ELb0ELb0ELb0ELb0ELb0ELb0ELb1ELb1ELb0ELb0ELb0EEENS1_21CollectiveEpilogueFwdINS6_IJSA_SB_SA_EEES9_NS_10bfloat16_tESF_Li256ELb0ELb0ELb0ELb1EEENS1_29StaticPersistentTileSchedulerILb0EEEEEEEEEvNT_6ParamsE,@function
        .size           _ZN7cutlass13device_kernelIN5flash11enable_sm90INS1_16FlashAttnFwdSm90INS1_25CollectiveMainloopFwdSm90ILi2EN4cute5tupleIJNS5_1CILi1EEES8_S8_EEENS6_IJNS7_ILi128EEESA_NS7_ILi256EEEEEELi256ENS_12float_e4m3_tEfNS_4arch4Sm90ELb0ELb0ELb0ELb0ELb0ELb0ELb0ELb1ELb1ELb0ELb0ELb0EEENS1_21CollectiveEpilogueFwdINS6_IJSA_SB_SA_EEES9_NS_10bfloat16_tESF_Li256ELb0ELb0ELb0ELb1EEENS1_29StaticPersistentTileSchedulerILb0EEEEEEEEEvNT_6ParamsE,(.L_x_9 - _ZN7cutlass13device_kernelIN5flash11enable_sm90INS1_16FlashAttnFwdSm90INS1_25CollectiveMainloopFwdSm90ILi2EN4cute5tupleIJNS5_1CILi1EEES8_S8_EEENS6_IJNS7_ILi128EEESA_NS7_ILi256EEEEEELi256ENS_12float_e4m3_tEfNS_4arch4Sm90ELb0ELb0ELb0ELb0ELb0ELb0ELb0ELb1ELb1ELb0ELb0ELb0EEENS1_21CollectiveEpilogueFwdINS6_IJSA_SB_SA_EEES9_NS_10bfloat16_tESF_Li256ELb0ELb0ELb0ELb1EEENS1_29StaticPersistentTileSchedulerILb0EEEEEEEEEvNT_6ParamsE)
        .other          _ZN7cutlass13device_kernelIN5flash11enable_sm90INS1_16FlashAttnFwdSm90INS1_25CollectiveMainloopFwdSm90ILi2EN4cute5tupleIJNS5_1CILi1EEES8_S8_EEENS6_IJNS7_ILi128EEESA_NS7_ILi256EEEEEELi256ENS_12float_e4m3_tEfNS_4arch4Sm90ELb0ELb0ELb0ELb0ELb0ELb0ELb0ELb1ELb1ELb0ELb0ELb0EEENS1_21CollectiveEpilogueFwdINS6_IJSA_SB_SA_EEES9_NS_10bfloat16_tESF_Li256ELb0ELb0ELb0ELb1EEENS1_29StaticPersistentTileSchedulerILb0EEEEEEEEEvNT_6ParamsE,@"STO_CUDA_ENTRY STV_DEFAULT"
_ZN7cutlass13device_kernelIN5flash11enable_sm90INS1_16FlashAttnFwdSm90INS1_25CollectiveMainloopFwdSm90ILi2EN4cute5tupleIJNS5_1CILi1EEES8_S8_EEENS6_IJNS7_ILi128EEESA_NS7_ILi256EEEEEELi256ENS_12float_e4m3_tEfNS_4arch4Sm90ELb0ELb0ELb0ELb0ELb0ELb0ELb0ELb1ELb1ELb0ELb0ELb0EEENS1_21CollectiveEpilogueFwdINS6_IJSA_SB_SA_EEES9_NS_10bfloat16_tESF_Li256ELb0ELb0ELb0ELb1EEENS1_29StaticPersistentTileSchedulerILb0EEEEEEEEEvNT_6ParamsE:
[----:B------:R-:W-:Y:S01]  /*0000*/  LDC R1, c[0x0][0x37c] ;  /* 0x0000df00ff017b82 */ /* 0x000fe20000000800 */
[----:B------:R-:W-:Y:S05]  /*0010*/  EXIT ;  /* 0x000000000000794d */ /* 0x000fea0003800000 */
.L_x_0:
[----:B------:R-:W-:-:S00]  /*0020*/  BRA `(.L_x_0) ;  /* 0xfffffffc00fc7947 */ /* 0x000fc0000383ffff */
[----:B------:R-:W-:-:S00]  /*0030*/  NOP ;  /* 0x0000000000007918 */ /* 0x000fc00000000000 */
        /* <DEDUP_REMOVED lines=12> */
.L_x_9:


//--------------------- .text._ZN7cutlass13device_kernelIN5flash11enable_sm90INS1_16FlashAttnFwdSm90INS1_25CollectiveMainloopFwdSm90ILi2EN4cute5tupleIJNS5_1CILi1EEES8_S8_EEENS6_IJNS7_ILi128EEESA_NS7_ILi256EEEEEELi256ENS_12float_e4m3_tEfNS_4arch4Sm90ELb0ELb0ELb0ELb1ELb0ELb0ELb0ELb1ELb1ELb0ELb0ELb0EEENS1_21CollectiveEpilogueFwdINS6_IJSA_SB_SA_EEES9_NS_10bfloat16_tESF_Li256ELb1ELb0ELb0ELb1EEENS1_36VarlenDynamicPersistentTileSchedulerILi128ELi128ELi256ELi128ELb0ELb0ELb1ELb0ELb1ELb1EEEEEEEEEvNT_6ParamsE --------------------------
	.section	.text._ZN7cutlass13device_kernelIN5flash11enable_sm90INS1_16FlashAttnFwdSm90INS1_25CollectiveMainloopFwdSm90ILi2EN4cute5tupleIJNS5_1CILi1EEES8_S8_EEENS6_IJNS7_ILi128EEESA_NS7_ILi256EEEEEELi256ENS_12float_e4m3_tEfNS_4arch4Sm90ELb0ELb0ELb0ELb1ELb0ELb0ELb0ELb1ELb1ELb0ELb0ELb0EEENS1_21CollectiveEpilogueFwdINS6_IJSA_SB_SA_EEES9_NS_10bfloat16_tESF_Li256ELb1ELb0ELb0ELb1EEENS1_36VarlenDynamicPersistentTileSchedulerILi128ELi128ELi256ELi128ELb0ELb0ELb1ELb0ELb1ELb1EEEEEEEEEvNT_6ParamsE,"ax",@progbits
	.align	128
.text._ZN7cutlass13device_kernelIN5flash11enable_sm90INS1_16FlashAttnFwdSm90INS1_25CollectiveMainloopFwdSm90ILi2EN4cute5tupleIJNS5_1CILi1EEES8_S8_EEENS6_IJNS7_ILi128EEESA_NS7_ILi256EEEEEELi256ENS_12float_e4m3_tEfNS_4arch4Sm90ELb0ELb0ELb0ELb1ELb0ELb0ELb0ELb1ELb1ELb0ELb0ELb0EEENS1_21CollectiveEpilogueFwdINS6_IJSA_SB_SA_EEES9_NS_10bfloat16_tESF_Li256ELb1ELb0ELb0ELb1EEENS1_36VarlenDynamicPersistentTileSchedulerILi128ELi128ELi256ELi128ELb0ELb0ELb1ELb0ELb1ELb1EEEEEEEEEvNT_6ParamsE:
        .type           _ZN7cutlass13device_kernelIN5flash11enable_sm90INS1_16FlashAttnFwdSm90INS1_25CollectiveMainloopFwdSm90ILi2EN4cute5tupleIJNS5_1CILi1EEES8_S8_EEENS6_IJNS7_ILi128EEESA_NS7_ILi256EEEEEELi256ENS_12float_e4m3_tEfNS_4arch4Sm90ELb0ELb0ELb0ELb1ELb0ELb0ELb0ELb1ELb1ELb0ELb0ELb0EEENS1_21CollectiveEpilogueFwdINS6_IJSA_SB_SA_EEES9_NS_10bfloat16_tESF_Li256ELb1ELb0ELb0ELb1EEENS1_36VarlenDynamicPersistentTileSchedulerILi128ELi128ELi256ELi128ELb0ELb0ELb1ELb0ELb1ELb1EEEEEEEEEvNT_6ParamsE,@function
        .size           _ZN7cutlass13device_kernelIN5flash11enable_sm90INS1_16FlashAttnFwdSm90INS1_25CollectiveMainloopFwdSm90ILi2EN4cute5tupleIJNS5_1CILi1EEES8_S8_EEENS6_IJNS7_ILi128EEESA_NS7_ILi256EEEEEELi256ENS_12float_e4m3_tEfNS_4arch4Sm90ELb0ELb0ELb0ELb1ELb0ELb0ELb0ELb1ELb1ELb0ELb0ELb0EEENS1_21CollectiveEpilogueFwdINS6_IJSA_SB_SA_EEES9_NS_10bfloat16_tESF_Li256ELb1ELb0ELb0ELb1EEENS1_36VarlenDynamicPersistentTileSchedulerILi128ELi128ELi256ELi128ELb0ELb0ELb1ELb0ELb1ELb1EEEEEEEEEvNT_6ParamsE,(.L_x_10 - _ZN7cutlass13device_kernelIN5flash11enable_sm90INS1_16FlashAttnFwdSm90INS1_25CollectiveMainloopFwdSm90ILi2EN4cute5tupleIJNS5_1CILi1EEES8_S8_EEENS6_IJNS7_ILi128EEESA_NS7_ILi256EEEEEELi256ENS_12float_e4m3_tEfNS_4arch4Sm90ELb0ELb0ELb0ELb1ELb0ELb0ELb0ELb1ELb1ELb0ELb0ELb0EEENS1_21CollectiveEpilogueFwdINS6_IJSA_SB_SA_EEES9_NS_10bfloat16_tESF_Li256ELb1ELb0ELb0ELb1EEENS1_36VarlenDynamicPersistentTileSchedulerILi128ELi128ELi256ELi128ELb0ELb0ELb1ELb0ELb1ELb1EEEEEEEEEvNT_6ParamsE)
        .other          _ZN7cutlass13device_kernelIN5flash11enable_sm90INS1_16FlashAttnFwdSm90INS1_25CollectiveMainloopFwdSm90ILi2EN4cute5tupleIJNS5_1CILi1EEES8_S8_EEENS6_IJNS7_ILi128EEESA_NS7_ILi256EEEEEELi256ENS_12float_e4m3_tEfNS_4arch4Sm90ELb0ELb0ELb0ELb1ELb0ELb0ELb0ELb1ELb1ELb0ELb0ELb0EEENS1_21CollectiveEpilogueFwdINS6_IJSA_SB_SA_EEES9_NS_10bfloat16_tESF_Li256ELb1ELb0ELb0ELb1EEENS1_36VarlenDynamicPersistentTileSchedulerILi128ELi128ELi256ELi128ELb0ELb0ELb1ELb0ELb1ELb1EEEEEEEEEvNT_6ParamsE,@"STO_CUDA_ENTRY STV_DEFAULT"
_ZN7cutlass13device_kernelIN5flash11enable_sm90INS1_16FlashAttnFwdSm90INS1_25CollectiveMainloopFwdSm90ILi2EN4cute5tupleIJNS5_1CILi1EEES8_S8_EEENS6_IJNS7_ILi128EEESA_NS7_ILi256EEEEEELi256ENS_12float_e4m3_tEfNS_4arch4Sm90ELb0ELb0ELb0ELb1ELb0ELb0ELb0ELb1ELb1ELb0ELb0ELb0EEENS1_21CollectiveEpilogueFwdINS6_IJSA_SB_SA_EEES9_NS_10bfloat16_tESF_Li256ELb1ELb0ELb0ELb1EEENS1_36VarlenDynamicPersistentTileSchedulerILi128ELi128ELi256ELi128ELb0ELb0ELb1ELb0ELb1ELb1EEEEEEEEEvNT_6ParamsE:
[----:B------:R-:W-:Y:S01]  /*0000*/  LDC R1, c[0x0][0x37c] ;  /* 0x0000df00ff017b82 */ /* 0x000fe20000000800 */
[----:B------:R-:W-:Y:S05]  /*0010*/  EXIT ;  /* 0x000000000000794d */ /* 0x000fea0003800000 */
.L_x_1:
        /* <DEDUP_REMOVED lines=14> */
.L_x_10:


//--------------------- .text._ZN7cutlass13device_kernelIN5flash11enable_sm90INS1_16FlashAttnFwdSm90INS1_25CollectiveMainloopFwdSm90ILi2EN4cute5tupleIJNS5_1CILi1EEES8_S8_EEENS6_IJNS7_ILi128EEESA_NS7_ILi256EEEEEELi256ENS_12float_e4m3_tEfNS_4arch4Sm90ELb0ELb0ELb0ELb1ELb0ELb1ELb0ELb1ELb1ELb0ELb0ELb0EEENS1_21CollectiveEpilogueFwdINS6_IJSA_SB_SA_EEES9_NS_10bfloat16_tESF_Li256ELb1ELb0ELb0ELb1EEENS1_36VarlenDynamicPersistentTileSchedulerILi128ELi128ELi256ELi128ELb0ELb0ELb1ELb0ELb1ELb1EEEEEEEEEvNT_6ParamsE --------------------------
	.section	.text._ZN7cutlass13device_kernelIN5flash11enable_sm90INS1_16FlashAttnFwdSm90INS1_25CollectiveMainloopFwdSm90ILi2EN4cute5tupleIJNS5_1CILi1EEES8_S8_EEENS6_IJNS7_ILi128EEESA_NS7_ILi256EEEEEELi256ENS_12float_e4m3_tEfNS_4arch4Sm90ELb0ELb0ELb0ELb1ELb0ELb1ELb0ELb1ELb1ELb0ELb0ELb0EEENS1_21CollectiveEpilogueFwdINS6_IJSA_SB_SA_EEES9_NS_10bfloat16_tESF_Li256ELb1ELb0ELb0ELb1EEENS1_36VarlenDynamicPersistentTileSchedulerILi128ELi128ELi256ELi128ELb0ELb0ELb1ELb0ELb1ELb1EEEEEEEEEvNT_6ParamsE,"ax",@progbits
	.align	128
.text._ZN7cutlass13device_kernelIN5flash11enable_sm90INS1_16FlashAttnFwdSm90INS1_25CollectiveMainloopFwdSm90ILi2EN4cute5tupleIJNS5_1CILi1EEES8_S8_EEENS6_IJNS7_ILi128EEESA_NS7_ILi256EEEEEELi256ENS_12float_e4m3_tEfNS_4arch4Sm90ELb0ELb0ELb0ELb1ELb0ELb1ELb0ELb1ELb1ELb0ELb0ELb0EEENS1_21CollectiveEpilogueFwdINS6_IJSA_SB_SA_EEES9_NS_10bfloat16_tESF_Li256ELb1ELb0ELb0ELb1EEENS1_36VarlenDynamicPersistentTileSchedulerILi128ELi128ELi256ELi128ELb0ELb0ELb1ELb0ELb1ELb1EEEEEEEEEvNT_6ParamsE:
        .type           _ZN7cutlass13device_kernelIN5flash11enable_sm90INS1_16FlashAttnFwdSm90INS1_25CollectiveMainloopFwdSm90ILi2EN4cute5tupleIJNS5_1CILi1EEES8_S8_EEENS6_IJNS7_ILi128EEESA_NS7_ILi256EEEEEELi256ENS_12float_e4m3_tEfNS_4arch4Sm90ELb0ELb0ELb0ELb1ELb0ELb1ELb0ELb1ELb1ELb0ELb0ELb0EEENS1_21CollectiveEpilogueFwdINS6_IJSA_SB_SA_EEES9_NS_10bfloat16_tESF_Li256ELb1ELb0ELb0ELb1EEENS1_36VarlenDynamicPersistentTileSchedulerILi128ELi128ELi256ELi128ELb0ELb0ELb1ELb0ELb1ELb1EEEEEEEEEvNT_6ParamsE,@function
        .size           _ZN7cutlass13device_kernelIN5flash11enable_sm90INS1_16FlashAttnFwdSm90INS1_25CollectiveMainloopFwdSm90ILi2EN4cute5tupleIJNS5_1CILi1EEES8_S8_EEENS6_IJNS7_ILi128EEESA_NS7_ILi256EEEEEELi256ENS_12float_e4m3_tEfNS_4arch4Sm90ELb0ELb0ELb0ELb1ELb0ELb1ELb0ELb1ELb1ELb0ELb0ELb0EEENS1_21CollectiveEpilogueFwdINS6_IJSA_SB_SA_EEES9_NS_10bfloat16_tESF_Li256ELb1ELb0ELb0ELb1EEENS1_36VarlenDynamicPersistentTileSchedulerILi128ELi128ELi256ELi128ELb0ELb0ELb1ELb0ELb1ELb1EEEEEEEEEvNT_6ParamsE,(.L_x_11 - _ZN7cutlass13device_kernelIN5flash11enable_sm90INS1_16FlashAttnFwdSm90INS1_25CollectiveMainloopFwdSm90ILi2EN4cute5tupleIJNS5_1CILi1EEES8_S8_EEENS6_IJNS7_ILi128EEESA_NS7_ILi256EEEEEELi256ENS_12float_e4m3_tEfNS_4arch4Sm90ELb0ELb0ELb0ELb1ELb0ELb1ELb0ELb1ELb1ELb0ELb0ELb0EEENS1_21CollectiveEpilogueFwdINS6_IJSA_SB_SA_EEES9_NS_10bfloat16_tESF_Li256ELb1ELb0ELb0ELb1EEENS1_36VarlenDynamicPersistentTileSchedulerILi128ELi128ELi256ELi128ELb0ELb0ELb1ELb0ELb1ELb1EEEEEEEEEvNT_6ParamsE)
        .other          _ZN7cutlass13device_kernelIN5flash11enable_sm90INS1_16FlashAttnFwdSm90INS1_25CollectiveMainloopFwdSm90ILi2EN4cute5tupleIJNS5_1CILi1EEES8_S8_EEENS6_IJNS7_ILi128EEESA_NS7_ILi256EEEEEELi256ENS_12float_e4m3_tEfNS_4arch4Sm90ELb0ELb0ELb0ELb1ELb0ELb1ELb0ELb1ELb1ELb0ELb0ELb0EEENS1_21CollectiveEpilogueFwdINS6_IJSA_SB_SA_EEES9_NS_10bfloat16_tESF_Li256ELb1ELb0ELb0ELb1EEENS1_36VarlenDynamicPersistentTileSchedulerILi128ELi128ELi256ELi128ELb0ELb0ELb1ELb0ELb1ELb1EEEEEEEEEvNT_6ParamsE,@"STO_CUDA_ENTRY STV_DEFAULT"
_ZN7cutlass13device_kernelIN5flash11enable_sm90INS1_16FlashAttnFwdSm90INS1_25CollectiveMainloopFwdSm90ILi2EN4cute5tupleIJNS5_1CILi1EEES8_S8_EEENS6_IJNS7_ILi128EEESA_NS7_ILi256EEEEEELi256ENS_12float_e4m3_tEfNS_4arch4Sm90ELb0ELb0ELb0ELb1ELb0ELb1ELb0ELb1ELb1ELb0ELb0ELb0EEENS1_21CollectiveEpilogueFwdINS6_IJSA_SB_SA_EEES9_NS_10bfloat16_tESF_Li256ELb1ELb0ELb0ELb1EEENS1_36VarlenDynamicPersistentTileSchedulerILi128ELi128ELi256ELi128ELb0ELb0ELb1ELb0ELb1ELb1EEEEEEEEEvNT_6ParamsE:
[----:B------:R-:W-:Y:S01]  /*0000*/  LDC R1, c[0x0][0x37c] ;  /* 0x0000df00ff017b82 */ /* 0x000fe20000000800 */
[----:B------:R-:W-:Y:S05]  /*0010*/  EXIT ;  /* 0x000000000000794d */ /* 0x000fea0003800000 */
.L_x_2:
        /* <DEDUP_REMOVED lines=14> */
.L_x_11:


//--------------------- .text._ZN7cutlass13device_kernelIN5flash11enable_sm90INS1_16FlashAttnFwdSm90INS1_25CollectiveMainloopFwdSm90ILi2EN4cute5tupleIJNS5_1CILi1EEES8_S8_EEENS6_IJNS7_ILi128EEENS7_ILi64EEENS7_ILi256EEEEEELi256ENS_12float_e4m3_tEfNS_4arch4Sm90ELb0ELb1ELb0ELb0ELb0ELb0ELb0ELb1ELb1ELb0ELb0ELb0EEENS1_21CollectiveEpilogueFwdINS6_IJSA_SC_SB_EEES9_NS_10bfloat16_tESG_Li256ELb0ELb0ELb0ELb1EEENS1_30DynamicPersistentTileSchedulerILi256ELi128ELb0ELb0ELb1EEEEEEEEEvNT_6ParamsE --------------------------
	.section	.text._ZN7cutlass13device_kernelIN5flash11enable_sm90INS1_16FlashAttnFwdSm90INS1_25CollectiveMainloopFwdSm90ILi2EN4cute5tupleIJNS5_1CILi1EEES8_S8_EEENS6_IJNS7_ILi128EEENS7_ILi64EEENS7_ILi256EEEEEELi256ENS_12float_e4m3_tEfNS_4arch4Sm90ELb0ELb1ELb0ELb0ELb0ELb0ELb0ELb1ELb1ELb0ELb0ELb0EEENS1_21CollectiveEpilogueFwdINS6_IJSA_SC_SB_EEES9_NS_10bfloat16_tESG_Li256ELb0ELb0ELb0ELb1EEENS1_30DynamicPersistentTileSchedulerILi256ELi128ELb0ELb0ELb1EEEEEEEEEvNT_6ParamsE,"ax",@progbits
	.align	128
.text._ZN7cutlass13device_kernelIN5flash11enable_sm90INS1_16FlashAttnFwdSm90INS1_25CollectiveMainloopFwdSm90ILi2EN4cute5tupleIJNS5_1CILi1EEES8_S8_EEENS6_IJNS7_ILi128EEENS7_ILi64EEENS7_ILi256EEEEEELi256ENS_12float_e4m3_tEfNS_4arch4Sm90ELb0ELb1ELb0ELb0ELb0ELb0ELb0ELb1ELb1ELb0ELb0ELb0EEENS1_21CollectiveEpilogueFwdINS6_IJSA_SC_SB_EEES9_NS_10bfloat16_tESG_Li256ELb0ELb0ELb0ELb1EEENS1_30DynamicPersistentTileSchedulerILi256ELi128ELb0ELb0ELb1EEEEEEEEEvNT_6ParamsE:
        .type           _ZN7cutlass13device_kernelIN5flash11enable_sm90INS1_16FlashAttnFwdSm90INS1_25CollectiveMainloopFwdSm90ILi2EN4cute5tupleIJNS5_1CILi1EEES8_S8_EEENS6_IJNS7_ILi128EEENS7_ILi64EEENS7_ILi256EEEEEELi256ENS_12float_e4m3_tEfNS_4arch4Sm90ELb0ELb1ELb0ELb0ELb0ELb0ELb0ELb1ELb1ELb0ELb0ELb0EEENS1_21CollectiveEpilogueFwdINS6_IJSA_SC_SB_EEES9_NS_10bfloat16_tESG_Li256ELb0ELb0ELb0ELb1EEENS1_30DynamicPersistentTileSchedulerILi256ELi128ELb0ELb0ELb1EEEEEEEEEvNT_6ParamsE,@function
        .size           _ZN7cutlass13device_kernelIN5flash11enable_sm90INS1_16FlashAttnFwdSm90INS1_25CollectiveMainloopFwdSm90ILi2EN4cute5tupleIJNS5_1CILi1EEES8_S8_EEENS6_IJNS7_ILi128EEENS7_ILi64EEENS7_ILi256EEEEEELi256ENS_12float_e4m3_tEfNS_4arch4Sm90ELb0ELb1ELb0ELb0ELb0ELb0ELb0ELb1ELb1ELb0ELb0ELb0EEENS1_21CollectiveEpilogueFwdINS6_IJSA_SC_SB_EEES9_NS_10bfloat16_tESG_Li256ELb0ELb0ELb0ELb1EEENS1_30DynamicPersistentTileSchedulerILi256ELi128ELb0ELb0ELb1EEEEEEEEEvNT_6ParamsE,(.L_x_12 - _ZN7cutlass13device_kernelIN5flash11enable_sm90INS1_16FlashAttnFwdSm90INS1_25CollectiveMainloopFwdSm90ILi2EN4cute5tupleIJNS5_1CILi1EEES8_S8_EEENS6_IJNS7_ILi128EEENS7_ILi64EEENS7_ILi256EEEEEELi256ENS_12float_e4m3_tEfNS_4arch4Sm90ELb0ELb1ELb0ELb0ELb0ELb0ELb0ELb1ELb1ELb0ELb0ELb0EEENS1_21CollectiveEpilogueFwdINS6_IJSA_SC_SB_EEES9_NS_10bfloat16_tESG_Li256ELb0ELb0ELb0ELb1EEENS1_30DynamicPersistentTileSchedulerILi256ELi128ELb0ELb0ELb1EEEEEEEEEvNT_6ParamsE)
        .other          _ZN7cutlass13device_kernelIN5flash11enable_sm90INS1_16FlashAttnFwdSm90INS1_25CollectiveMainloopFwdSm90ILi2EN4cute5tupleIJNS5_1CILi1EEES8_S8_EEENS6_IJNS7_ILi128EEENS7_ILi64EEENS7_ILi256EEEEEELi256ENS_12float_e4m3_tEfNS_4arch4Sm90ELb0ELb1ELb0ELb0ELb0ELb0ELb0ELb1ELb1ELb0ELb0ELb0EEENS1_21CollectiveEpilogueFwdINS6_IJSA_SC_SB_EEES9_NS_10bfloat16_tESG_Li256ELb0ELb0ELb0ELb1EEENS1_30DynamicPersistentTileSchedulerILi256ELi128ELb0ELb0ELb1EEEEEEEEEvNT_6ParamsE,@"STO_CUDA_ENTRY STV_DEFAULT"
_ZN7cutlass13device_kernelIN5flash11enable_sm90INS1_16FlashAttnFwdSm90INS1_25CollectiveMainloopFwdSm90ILi2EN4cute5tupleIJNS5_1CILi1EEES8_S8_EEENS6_IJNS7_ILi128EEENS7_ILi64EEENS7_ILi256EEEEEELi256ENS_12float_e4m3_tEfNS_4arch4Sm90ELb0ELb1ELb0ELb0ELb0ELb0ELb0ELb1ELb1ELb0ELb0ELb0EEENS1_21CollectiveEpilogueFwdINS6_IJSA_SC_SB_EEES9_NS_10bfloat16_tESG_Li256ELb0ELb0ELb0ELb1EEENS1_30DynamicPersistentTileSchedulerILi256ELi128ELb0ELb0ELb1EEEEEEEEEvNT_6ParamsE:
[----:B------:R-:W-:Y:S01]  /*0000*/  LDC R1, c[0x0][0x37c] ;  /* 0x0000df00ff017b82 */ /* 0x000fe20000000800 */
[----:B------:R-:W-:Y:S05]  /*0010*/  EXIT ;  /* 0x000000000000794d */ /* 0x000fea0003800000 */
.L_x_3:
        /* <DEDUP_REMOVED lines=14> */
.L_x_12:


//--------------------- .text._ZN7cutlass13device_kernelIN5flash11enable_sm90INS1_16FlashAttnFwdSm90INS1_25CollectiveMainloopFwdSm90ILi2EN4cute5tupleIJNS5_1CILi1EEES8_S8_EEENS6_IJNS7_ILi128EEENS7_ILi64EEENS7_ILi256EEEEEELi256ENS_12float_e4m3_tEfNS_4arch4Sm90ELb0ELb1ELb0ELb1ELb0ELb0ELb0ELb1ELb1ELb0ELb0ELb0EEENS1_21CollectiveEpilogueFwdINS6_IJSA_SC_SB_EEES9_NS_10bfloat16_tESG_Li256ELb1ELb0ELb0ELb1EEENS1_36VarlenDynamicPersistentTileSchedulerILi128ELi64ELi256ELi128ELb0ELb0ELb1ELb1ELb0ELb1EEEEEEEEEvNT_6ParamsE --------------------------
	.section	.text._ZN7cutlass13device_kernelIN5flash11enable_sm90INS1_16FlashAttnFwdSm90INS1_25CollectiveMainloopFwdSm90ILi2EN4cute5tupleIJNS5_1CILi1EEES8_S8_EEENS6_IJNS7_ILi128EEENS7_ILi64EEENS7_ILi256EEEEEELi256ENS_12float_e4m3_tEfNS_4arch4Sm90ELb0ELb1ELb0ELb1ELb0ELb0ELb0ELb1ELb1ELb0ELb0ELb0EEENS1_21CollectiveEpilogueFwdINS6_IJSA_SC_SB_EEES9_NS_10bfloat16_tESG_Li256ELb1ELb0ELb0ELb1EEENS1_36VarlenDynamicPersistentTileSchedulerILi128ELi64ELi256ELi128ELb0ELb0ELb1ELb1ELb0ELb1EEEEEEEEEvNT_6ParamsE,"ax",@progbits
	.align	128
.text._ZN7cutlass13device_kernelIN5flash11enable_sm90INS1_16FlashAttnFwdSm90INS1_25CollectiveMainloopFwdSm90ILi2EN4cute5tupleIJNS5_1CILi1EEES8_S8_EEENS6_IJNS7_ILi128EEENS7_ILi64EEENS7_ILi256EEEEEELi256ENS_12float_e4m3_tEfNS_4arch4Sm90ELb0ELb1ELb0ELb1ELb0ELb0ELb0ELb1ELb1ELb0ELb0ELb0EEENS1_21CollectiveEpilogueFwdINS6_IJSA_SC_SB_EEES9_NS_10bfloat16_tESG_Li256ELb1ELb0ELb0ELb1EEENS1_36VarlenDynamicPersistentTileSchedulerILi128ELi64ELi256ELi128ELb0ELb0ELb1ELb1ELb0ELb1EEEEEEEEEvNT_6ParamsE:
        .type           _ZN7cutlass13device_kernelIN5flash11enable_sm90INS1_16FlashAttnFwdSm90INS1_25CollectiveMainloopFwdSm90ILi2EN4cute5tupleIJNS5_1CILi1EEES8_S8_EEENS6_IJNS7_ILi128EEENS7_ILi64EEENS7_ILi256EEEEEELi256ENS_12float_e4m3_tEfNS_4arch4Sm90ELb0ELb1ELb0ELb1ELb0ELb0ELb0ELb1ELb1ELb0ELb0ELb0EEENS1_21CollectiveEpilogueFwdINS6_IJSA_SC_SB_EEES9_NS_10bfloat16_tESG_Li256ELb1ELb0ELb0ELb1EEENS1_36VarlenDynamicPersistentTileSchedulerILi128ELi64ELi256ELi128ELb0ELb0ELb1ELb1ELb0ELb1EEEEEEEEEvNT_6ParamsE,@function
        .size           _ZN7cutlass13device_kernelIN5flash11enable_sm90INS1_16FlashAttnFwdSm90INS1_25CollectiveMainloopFwdSm90ILi2EN4cute5tupleIJNS5_1CILi1EEES8_S8_EEENS6_IJNS7_ILi128EEENS7_ILi64EEENS7_ILi256EEEEEELi256ENS_12float_e4m3_tEfNS_4arch4Sm90ELb0ELb1ELb0ELb1ELb0ELb0ELb0ELb1ELb1ELb0ELb0ELb0EEENS1_21CollectiveEpilogueFwdINS6_IJSA_SC_SB_EEES9_NS_10bfloat16_tESG_Li256ELb1ELb0ELb0ELb1EEENS1_36VarlenDynamicPersistentTileSchedulerILi128ELi64ELi256ELi128ELb0ELb0ELb1ELb1ELb0ELb1EEEEEEEEEvNT_6ParamsE,(.L_x_13 - _ZN7cutlass13device_kernelIN5flash11enable_sm90INS1_16FlashAttnFwdSm90INS1_25CollectiveMainloopFwdSm90ILi2EN4cute5tupleIJNS5_1CILi1EEES8_S8_EEENS6_IJNS7_ILi128EEENS7_ILi64EEENS7_ILi256EEEEEELi256ENS_12float_e4m3_tEfNS_4arch4Sm90ELb0ELb1ELb0ELb1ELb0ELb0ELb0ELb1ELb1ELb0ELb0ELb0EEENS1_21CollectiveEpilogueFwdINS6_IJSA_SC_SB_EEES9_NS_10bfloat16_tESG_Li256ELb1ELb0ELb0ELb1EEENS1_36VarlenDynamicPersistentTileSchedulerILi128ELi64ELi256ELi128ELb0ELb0ELb1ELb1ELb0ELb1EEEEEEEEEvNT_6ParamsE)
        .other          _ZN7cutlass13device_kernelIN5flash11enable_sm90INS1_16FlashAttnFwdSm90INS1_25CollectiveMainloopFwdSm90ILi2EN4cute5tupleIJNS5_1CILi1EEES8_S8_EEENS6_IJNS7_ILi128EEENS7_ILi64EEENS7_ILi256EEEEEELi256ENS_12float_e4m3_tEfNS_4arch4Sm90ELb0ELb1ELb0ELb1ELb0ELb0ELb0ELb1ELb1ELb0ELb0ELb0EEENS1_21CollectiveEpilogueFwdINS6_IJSA_SC_SB_EEES9_NS_10bfloat16_tESG_Li256ELb1ELb0ELb0ELb1EEENS1_36VarlenDynamicPersistentTileSchedulerILi128ELi64ELi256ELi128ELb0ELb0ELb1ELb1ELb0ELb1EEEEEEEEEvNT_6ParamsE,@"STO_CUDA_ENTRY STV_DEFAULT"
_ZN7cutlass13device_kernelIN5flash11enable_sm90INS1_16FlashAttnFwdSm90INS1_25CollectiveMainloopFwdSm90ILi2EN4cute5tupleIJNS5_1CILi1EEES8_S8_EEENS6_IJNS7_ILi128EEENS7_ILi64EEENS7_ILi256EEEEEELi256ENS_12float_e4m3_tEfNS_4arch4Sm90ELb0ELb1ELb0ELb1ELb0ELb0ELb0ELb1ELb1ELb0ELb0ELb0EEENS1_21CollectiveEpilogueFwdINS6_IJSA_SC_SB_EEES9_NS_10bfloat16_tESG_Li256ELb1ELb0ELb0ELb1EEENS1_36VarlenDynamicPersistentTileSchedulerILi128ELi64ELi256ELi128ELb0ELb0ELb1ELb1ELb0ELb1EEEEEEEEEvNT_6ParamsE:
[----:B------:R-:W-:Y:S01]  /*0000*/  LDC R1, c[0x0][0x37c] ;  /* 0x0000df00ff017b82 */ /* 0x000fe20000000800 */
[----:B------:R-:W-:Y:S05]  /*0010*/  EXIT ;  /* 0x000000000000794d */ /* 0x000fea0003800000 */
.L_x_4:
        /* <DEDUP_REMOVED lines=14> */
.L_x_13:


//--------------------- .text._ZN7cutlass13device_kernelIN5flash11enable_sm90INS1_16FlashAttnFwdSm90INS1_25CollectiveMainloopFwdSm90ILi2EN4cute5tupleIJNS5_1CILi1EEES8_S8_EEENS6_IJNS7_ILi128EEENS7_ILi64EEENS7_ILi256EEEEEELi256ENS_12float_e4m3_tEfNS_4arch4Sm90ELb0ELb1ELb0ELb1ELb0ELb1ELb0ELb1ELb1ELb0ELb0ELb0EEENS1_21CollectiveEpilogueFwdINS6_IJSA_SC_SB_EEES9_NS_10bfloat16_tESG_Li256ELb1ELb0ELb0ELb1EEENS1_36VarlenDynamicPersistentTileSchedulerILi128ELi64ELi256ELi128ELb0ELb0ELb1ELb1ELb0ELb1EEEEEEEEEvNT_6ParamsE --------------------------
	.section	.text._ZN7cutlass13device_kernelIN5flash11enable_sm90INS1_16FlashAttnFwdSm90INS1_25CollectiveMainloopFwdSm90ILi2EN4cute5tupleIJNS5_1CILi1EEES8_S8_EEENS6_IJNS7_ILi128EEENS7_ILi64EEENS7_ILi256EEEEEELi256ENS_12float_e4m3_tEfNS_4arch4Sm90ELb0ELb1ELb0ELb1ELb0ELb1ELb0ELb1ELb1ELb0ELb0ELb0EEENS1_21CollectiveEpilogueFwdINS6_IJSA_SC_SB_EEES9_NS_10bfloat16_tESG_Li256ELb1ELb0ELb0ELb1EEENS1_36VarlenDynamicPersistentTileSchedulerILi128ELi64ELi256ELi128ELb0ELb0ELb1ELb1ELb0ELb1EEEEEEEEEvNT_6ParamsE,"ax",@progbits
	.align	128
.text._ZN7cutlass13device_kernelIN5flash11enable_sm90INS1_16FlashAttnFwdSm90INS1_25CollectiveMainloopFwdSm90ILi2EN4cute5tupleIJNS5_1CILi1EEES8_S8_EEENS6_IJNS7_ILi128EEENS7_ILi64EEENS7_ILi256EEEEEELi256ENS_12float_e4m3_tEfNS_4arch4Sm90ELb0ELb1ELb0ELb1ELb0ELb1ELb0ELb1ELb1ELb0ELb0ELb0EEENS1_21CollectiveEpilogueFwdINS6_IJSA_SC_SB_EEES9_NS_10bfloat16_tESG_Li256ELb1ELb0ELb0ELb1EEENS1_36VarlenDynamicPersistentTileSchedulerILi128ELi64ELi256ELi128ELb0ELb0ELb1ELb1ELb0ELb1EEEEEEEEEvNT_6ParamsE:
        .type           _ZN7cutlass13device_kernelIN5flash11enable_sm90INS1_16FlashAttnFwdSm90INS1_25CollectiveMainloopFwdSm90ILi2EN4cute5tupleIJNS5_1CILi1EEES8_S8_EEENS6_IJNS7_ILi128EEENS7_ILi64EEENS7_ILi256EEEEEELi256ENS_12float_e4m3_tEfNS_4arch4Sm90ELb0ELb1ELb0ELb1ELb0ELb1ELb0ELb1ELb1ELb0ELb0ELb0EEENS1_21CollectiveEpilogueFwdINS6_IJSA_SC_SB_EEES9_NS_10bfloat16_tESG_Li256ELb1ELb0ELb0ELb1EEENS1_36VarlenDynamicPersistentTileSchedulerILi128ELi64ELi256ELi128ELb0ELb0ELb1ELb1ELb0ELb1EEEEEEEEEvNT_6ParamsE,@function
        .size           _ZN7cutlass13device_kernelIN5flash11enable_sm90INS1_16FlashAttnFwdSm90INS1_25CollectiveMainloopFwdSm90ILi2EN4cute5tupleIJNS5_1CILi1EEES8_S8_EEENS6_IJNS7_ILi128EEENS7_ILi64EEENS7_ILi256EEEEEELi256ENS_12float_e4m3_tEfNS_4arch4Sm90ELb0ELb1ELb0ELb1ELb0ELb1ELb0ELb1ELb1ELb0ELb0ELb0EEENS1_21CollectiveEpilogueFwdINS6_IJSA_SC_SB_EEES9_NS_10bfloat16_tESG_Li256ELb1ELb0ELb0ELb1EEENS1_36VarlenDynamicPersistentTileSchedulerILi128ELi64ELi256ELi128ELb0ELb0ELb1ELb1ELb0ELb1EEEEEEEEEvNT_6ParamsE,(.L_x_14 - _ZN7cutlass13device_kernelIN5flash11enable_sm90INS1_16FlashAttnFwdSm90INS1_25CollectiveMainloopFwdSm90ILi2EN4cute5tupleIJNS5_1CILi1EEES8_S8_EEENS6_IJNS7_ILi128EEENS7_ILi64EEENS7_ILi256EEEEEELi256ENS_12float_e4m3_tEfNS_4arch4Sm90ELb0ELb1ELb0ELb1ELb0ELb1ELb0ELb1ELb1ELb0ELb0ELb0EEENS1_21CollectiveEpilogueFwdINS6_IJSA_SC_SB_EEES9_NS_10bfloat16_tESG_Li256ELb1ELb0ELb0ELb1EEENS1_36VarlenDynamicPersistentTileSchedulerILi128ELi64ELi256ELi128ELb0ELb0ELb1ELb1ELb0ELb1EEEEEEEEEvNT_6ParamsE)
        .other          _ZN7cutlass13device_kernelIN5flash11enable_sm90INS1_16FlashAttnFwdSm90INS1_25CollectiveMainloopFwdSm90ILi2EN4cute5tupleIJNS5_1CILi1EEES8_S8_EEENS6_IJNS7_ILi128EEENS7_ILi64EEENS7_ILi256EEEEEELi256ENS_12float_e4m3_tEfNS_4arch4Sm90ELb0ELb1ELb0ELb1ELb0ELb1ELb0ELb1ELb1ELb0ELb0ELb0EEENS1_21CollectiveEpilogueFwdINS6_IJSA_SC_SB_EEES9_NS_10bfloat16_tESG_Li256ELb1ELb0ELb0ELb1EEENS1_36VarlenDynamicPersistentTileSchedulerILi128ELi64ELi256ELi128ELb0ELb0ELb1ELb1ELb0ELb1EEEEEEEEEvNT_6ParamsE,@"STO_CUDA_ENTRY STV_DEFAULT"
_ZN7cutlass13device_kernelIN5flash11enable_sm90INS1_16FlashAttnFwdSm90INS1_25CollectiveMainloopFwdSm90ILi2EN4cute5tupleIJNS5_1CILi1EEES8_S8_EEENS6_IJNS7_ILi128EEENS7_ILi64EEENS7_ILi256EEEEEELi256ENS_12float_e4m3_tEfNS_4arch4Sm90ELb0ELb1ELb0ELb1ELb0ELb1ELb0ELb1ELb1ELb0ELb0ELb0EEENS1_21CollectiveEpilogueFwdINS6_IJSA_SC_SB_EEES9_NS_10bfloat16_tESG_Li256ELb1ELb0ELb0ELb1EEENS1_36VarlenDynamicPersistentTileSchedulerILi128ELi64ELi256ELi128ELb0ELb0ELb1ELb1ELb0ELb1EEEEEEEEEvNT_6ParamsE:
[----:B------:R-:W-:Y:S01]  /*0000*/  LDC R1, c[0x0][0x37c] ;  /* 0x0000df00ff017b82 */ /* 0x000fe20000000800 */
[----:B------:R-:W-:Y:S05]  /*0010*/  EXIT ;  /* 0x000000000000794d */ /* 0x000fea0003800000 */
.L_x_5:
        /* <DEDUP_REMOVED lines=14> */
.L_x_14:


//--------------------- .text._ZN7cutlass13device_kernelIN5flash11enable_sm90INS1_16FlashAttnFwdSm90INS1_25CollectiveMainloopFwdSm90ILi2EN4cute5tupleIJNS5_1CILi1EEES8_S8_EEENS6_IJNS7_ILi128EEESA_NS7_ILi256EEEEEELi256ENS_12float_e4m3_tEfNS_4arch4Sm90ELb1ELb0ELb0ELb0ELb0ELb0ELb0ELb1ELb1ELb0ELb0ELb0EEENS1_21CollectiveEpilogueFwdINS6_IJSA_SB_SA_EEES9_NS_10bfloat16_tESF_Li256ELb0ELb0ELb0ELb1EEENS1_30DynamicPersistentTileSchedulerILi256ELi128ELb0ELb0ELb1EEEEEEEEEvNT_6ParamsE --------------------------
	.section	.text._ZN7cutlass13device_kernelIN5flash11enable_sm90INS1_16FlashAttnFwdSm90INS1_25CollectiveMainloopFwdSm90ILi2EN4cute5tupleIJNS5_1CILi1EEES8_S8_EEENS6_IJNS7_ILi128EEESA_NS7_ILi256EEEEEELi256ENS_12float_e4m3_tEfNS_4arch4Sm90ELb1ELb0ELb0ELb0ELb0ELb0ELb0ELb1ELb1ELb0ELb0ELb0EEENS1_21CollectiveEpilogueFwdINS6_IJSA_SB_SA_EEES9_NS_10bfloat16_tESF_Li256ELb0ELb0ELb0ELb1EEENS1_30DynamicPersistentTileSchedulerILi256ELi128ELb0ELb0ELb1EEEEEEEEEvNT_6ParamsE,"ax",@progbits
	.align	128
.text._ZN7cutlass13device_kernelIN5flash11enable_sm90INS1_16FlashAttnFwdSm90INS1_25CollectiveMainloopFwdSm90ILi2EN4cute5tupleIJNS5_1CILi1EEES8_S8_EEENS6_IJNS7_ILi128EEESA_NS7_ILi256EEEEEELi256ENS_12float_e4m3_tEfNS_4arch4Sm90ELb1ELb0ELb0ELb0ELb0ELb0ELb0ELb1ELb1ELb0ELb0ELb0EEENS1_21CollectiveEpilogueFwdINS6_IJSA_SB_SA_EEES9_NS_10bfloat16_tESF_Li256ELb0ELb0ELb0ELb1EEENS1_30DynamicPersistentTileSchedulerILi256ELi128ELb0ELb0ELb1EEEEEEEEEvNT_6ParamsE:
        .type           _ZN7cutlass13device_kernelIN5flash11enable_sm90INS1_16FlashAttnFwdSm90INS1_25CollectiveMainloopFwdSm90ILi2EN4cute5tupleIJNS5_1CILi1EEES8_S8_EEENS6_IJNS7_ILi128EEESA_NS7_ILi256EEEEEELi256ENS_12float_e4m3_tEfNS_4arch4Sm90ELb1ELb0ELb0ELb0ELb0ELb0ELb0ELb1ELb1ELb0ELb0ELb0EEENS1_21CollectiveEpilogueFwdINS6_IJSA_SB_SA_EEES9_NS_10bfloat16_tESF_Li256ELb0ELb0ELb0ELb1EEENS1_30DynamicPersistentTileSchedulerILi256ELi128ELb0ELb0ELb1EEEEEEEEEvNT_6ParamsE,@function
        .size           _ZN7cutlass13device_kernelIN5flash11enable_sm90INS1_16FlashAttnFwdSm90INS1_25CollectiveMainloopFwdSm90ILi2EN4cute5tupleIJNS5_1CILi1EEES8_S8_EEENS6_IJNS7_ILi128EEESA_NS7_ILi256EEEEEELi256ENS_12float_e4m3_tEfNS_4arch4Sm90ELb1ELb0ELb0ELb0ELb0ELb0ELb0ELb1ELb1ELb0ELb0ELb0EEENS1_21CollectiveEpilogueFwdINS6_IJSA_SB_SA_EEES9_NS_10bfloat16_tESF_Li256ELb0ELb0ELb0ELb1EEENS1_30DynamicPersistentTileSchedulerILi256ELi128ELb0ELb0ELb1EEEEEEEEEvNT_6ParamsE,(.L_x_15 - _ZN7cutlass13device_kernelIN5flash11enable_sm90INS1_16FlashAttnFwdSm90INS1_25CollectiveMainloopFwdSm90ILi2EN4cute5tupleIJNS5_1CILi1EEES8_S8_EEENS6_IJNS7_ILi128EEESA_NS7_ILi256EEEEEELi256ENS_12float_e4m3_tEfNS_4arch4Sm90ELb1ELb0ELb0ELb0ELb0ELb0ELb0ELb1ELb1ELb0ELb0ELb0EEENS1_21CollectiveEpilogueFwdINS6_IJSA_SB_SA_EEES9_NS_10bfloat16_tESF_Li256ELb0ELb0ELb0ELb1EEENS1_30DynamicPersistentTileSchedulerILi256ELi128ELb0ELb0ELb1EEEEEEEEEvNT_6ParamsE)
        .other          _ZN7cutlass13device_kernelIN5flash11enable_sm90INS1_16FlashAttnFwdSm90INS1_25CollectiveMainloopFwdSm90ILi2EN4cute5tupleIJNS5_1CILi1EEES8_S8_EEENS6_IJNS7_ILi128EEESA_NS7_ILi256EEEEEELi256ENS_12float_e4m3_tEfNS_4arch4Sm90ELb1ELb0ELb0ELb0ELb0ELb0ELb0ELb1ELb1ELb0ELb0ELb0EEENS1_21CollectiveEpilogueFwdINS6_IJSA_SB_SA_EEES9_NS_10bfloat16_tESF_Li256ELb0ELb0ELb0ELb1EEENS1_30DynamicPersistentTileSchedulerILi256ELi128ELb0ELb0ELb1EEEEEEEEEvNT_6ParamsE,@"STO_CUDA_ENTRY STV_DEFAULT"
_ZN7cutlass13device_kernelIN5flash11enable_sm90INS1_16FlashAttnFwdSm90INS1_25CollectiveMainloopFwdSm90ILi2EN4cute5tupleIJNS5_1CILi1EEES8_S8_EEENS6_IJNS7_ILi128EEESA_NS7_ILi256EEEEEELi256ENS_12float_e4m3_tEfNS_4arch4Sm90ELb1ELb0ELb0ELb0ELb0ELb0ELb0ELb1ELb1ELb0ELb0ELb0EEENS1_21CollectiveEpilogueFwdINS6_IJSA_SB_SA_EEES9_NS_10bfloat16_tESF_Li256ELb0ELb0ELb0ELb1EEENS1_30DynamicPersistentTileSchedulerILi256ELi128ELb0ELb0ELb1EEEEEEEEEvNT_6ParamsE:
[----:B------:R-:W-:Y:S01]  /*0000*/  LDC R1, c[0x0][0x37c] ;  /* 0x0000df00ff017b82 */ /* 0x000fe20000000800 */
[----:B------:R-:W-:Y:S05]  /*0010*/  EXIT ;  /* 0x000000000000794d */ /* 0x000fea0003800000 */
.L_x_6:
        /* <DEDUP_REMOVED lines=14> */
.L_x_15:


//--------------------- .text._ZN7cutlass13device_kernelIN5flash11enable_sm90INS1_16FlashAttnFwdSm90INS1_25CollectiveMainloopFwdSm90ILi2EN4cute5tupleIJNS5_1CILi1EEES8_S8_EEENS6_IJNS7_ILi128EEESA_NS7_ILi256EEEEEELi256ENS_12float_e4m3_tEfNS_4arch4Sm90ELb1ELb0ELb0ELb1ELb0ELb0ELb0ELb1ELb1ELb0ELb0ELb0EEENS1_21CollectiveEpilogueFwdINS6_IJSA_SB_SA_EEES9_NS_10bfloat16_tESF_Li256ELb1ELb0ELb0ELb1EEENS1_36VarlenDynamicPersistentTileSchedulerILi128ELi128ELi256ELi128ELb0ELb0ELb1ELb1ELb1ELb1EEEEEEEEEvNT_6ParamsE --------------------------
	.section	.text._ZN7cutlass13device_kernelIN5flash11enable_sm90INS1_16FlashAttnFwdSm90INS1_25CollectiveMainloopFwdSm90ILi2EN4cute5tupleIJNS5_1CILi1EEES8_S8_EEENS6_IJNS7_ILi128EEESA_NS7_ILi256EEEEEELi256ENS_12float_e4m3_tEfNS_4arch4Sm90ELb1ELb0ELb0ELb1ELb0ELb0ELb0ELb1ELb1ELb0ELb0ELb0EEENS1_21CollectiveEpilogueFwdINS6_IJSA_SB_SA_EEES9_NS_10bfloat16_tESF_Li256ELb1ELb0ELb0ELb1EEENS1_36VarlenDynamicPersistentTileSchedulerILi128ELi128ELi256ELi128ELb0ELb0ELb1ELb1ELb1ELb1EEEEEEEEEvNT_6ParamsE,"ax",@progbits
	.align	128
.text._ZN7cutlass13device_kernelIN5flash11enable_sm90INS1_16FlashAttnFwdSm90INS1_25CollectiveMainloopFwdSm90ILi2EN4cute5tupleIJNS5_1CILi1EEES8_S8_EEENS6_IJNS7_ILi128EEESA_NS7_ILi256EEEEEELi256ENS_12float_e4m3_tEfNS_4arch4Sm90ELb1ELb0ELb0ELb1ELb0ELb0ELb0ELb1ELb1ELb0ELb0ELb0EEENS1_21CollectiveEpilogueFwdINS6_IJSA_SB_SA_EEES9_NS_10bfloat16_tESF_Li256ELb1ELb0ELb0ELb1EEENS1_36VarlenDynamicPersistentTileSchedulerILi128ELi128ELi256ELi128ELb0ELb0ELb1ELb1ELb1ELb1EEEEEEEEEvNT_6ParamsE:
        .type           _ZN7cutlass13device_kernelIN5flash11enable_sm90INS1_16FlashAttnFwdSm90INS1_25CollectiveMainloopFwdSm90ILi2EN4cute5tupleIJNS5_1CILi1EEES8_S8_EEENS6_IJNS7_ILi128EEESA_NS7_ILi256EEEEEELi256ENS_12float_e4m3_tEfNS_4arch4Sm90ELb1ELb0ELb0ELb1ELb0ELb0ELb0ELb1ELb1ELb0ELb0ELb0EEENS1_21CollectiveEpilogueFwdINS6_IJSA_SB_SA_EEES9_NS_10bfloat16_tESF_Li256ELb1ELb0ELb0ELb1EEENS1_36VarlenDynamicPersistentTileSchedulerILi128ELi128ELi256ELi128ELb0ELb0ELb1ELb1ELb1ELb1EEEEEEEEEvNT_6ParamsE,@function
        .size           _ZN7cutlass13device_kernelIN5flash11enable_sm90INS1_16FlashAttnFwdSm90INS1_25CollectiveMainloopFwdSm90ILi2EN4cute5tupleIJNS5_1CILi1EEES8_S8_EEENS6_IJNS7_ILi128EEESA_NS7_ILi256EEEEEELi256ENS_12float_e4m3_tEfNS_4arch4Sm90ELb1ELb0ELb0ELb1ELb0ELb0ELb0ELb1ELb1ELb0ELb0ELb0EEENS1_21CollectiveEpilogueFwdINS6_IJSA_SB_SA_EEES9_NS_10bfloat16_tESF_Li256ELb1ELb0ELb0ELb1EEENS1_36VarlenDynamicPersistentTileSchedulerILi128ELi128ELi256ELi128ELb0ELb0ELb1ELb1ELb1ELb1EEEEEEEEEvNT_6ParamsE,(.L_x_16 - _ZN7cutlass13device_kernelIN5flash11enable_sm90INS1_16FlashAttnFwdSm90INS1_25CollectiveMainloopFwdSm90ILi2EN4cute5tupleIJNS5_1CILi1EEES8_S8_EEENS6_IJNS7_ILi128EEESA_NS7_ILi256EEEEEELi256ENS_12float_e4m3_tEfNS_4arch4Sm90ELb1ELb0ELb0ELb1ELb0ELb0ELb0ELb1ELb1ELb0ELb0ELb0EEENS1_21CollectiveEpilogueFwdINS6_IJSA_SB_SA_EEES9_NS_10bfloat16_tESF_Li256ELb1ELb0ELb0ELb1EEENS1_36VarlenDynamicPersistentTileSchedulerILi128ELi128ELi256ELi128ELb0ELb0ELb1ELb1ELb1ELb1EEEEEEEEEvNT_6ParamsE)
        .other          _ZN7cutlass13device_kernelIN5flash11enable_sm90INS1_16FlashAttnFwdSm90INS1_25CollectiveMainloopFwdSm90ILi2EN4cute5tupleIJNS5_1CILi1EEES8_S8_EEENS6_IJNS7_ILi128EEESA_NS7_ILi256EEEEEELi256ENS_12float_e4m3_tEfNS_4arch4Sm90ELb1ELb0ELb0ELb1ELb0ELb0ELb0ELb1ELb1ELb0ELb0ELb0EEENS1_21CollectiveEpilogueFwdINS6_IJSA_SB_SA_EEES9_NS_10bfloat16_tESF_Li256ELb1ELb0ELb0ELb1EEENS1_36VarlenDynamicPersistentTileSchedulerILi128ELi128ELi256ELi128ELb0ELb0ELb1ELb1ELb1ELb1EEEEEEEEEvNT_6ParamsE,@"STO_CUDA_ENTRY STV_DEFAULT"
_ZN7cutlass13device_kernelIN5flash11enable_sm90INS1_16FlashAttnFwdSm90INS1_25CollectiveMainloopFwdSm90ILi2EN4cute5tupleIJNS5_1CILi1EEES8_S8_EEENS6_IJNS7_ILi128EEESA_NS7_ILi256EEEEEELi256ENS_12float_e4m3_tEfNS_4arch4Sm90ELb1ELb0ELb0ELb1ELb0ELb0ELb0ELb1ELb1ELb0ELb0ELb0EEENS1_21CollectiveEpilogueFwdINS6_IJSA_SB_SA_EEES9_NS_10bfloat16_tESF_Li256ELb1ELb0ELb0ELb1EEENS1_36VarlenDynamicPersistentTileSchedulerILi128ELi128ELi256ELi128ELb0ELb0ELb1ELb1ELb1ELb1EEEEEEEEEvNT_6ParamsE:
[----:B------:R-:W-:Y:S01]  /*0000*/  LDC R1, c[0x0][0x37c] ;  /* 0x0000df00ff017b82 */ /* 0x000fe20000000800 */
[----:B------:R-:W-:Y:S05]  /*0010*/  EXIT ;  /* 0x000000000000794d */ /* 0x000fea0003800000 */
.L_x_7:
        /* <DEDUP_REMOVED lines=14> */
.L_x_16:


//--------------------- .text._ZN7cutlass13device_kernelIN5flash11enable_sm90INS1_16FlashAttnFwdSm90INS1_25CollectiveMainloopFwdSm90ILi2EN4cute5tupleIJNS5_1CILi1EEES8_S8_EEENS6_IJNS7_ILi128EEESA_NS7_ILi256EEEEEELi256ENS_12float_e4m3_tEfNS_4arch4Sm90ELb1ELb0ELb0ELb1ELb0ELb1ELb0ELb1ELb1ELb0ELb0ELb0EEENS1_21CollectiveEpilogueFwdINS6_IJSA_SB_SA_EEES9_NS_10bfloat16_tESF_Li256ELb1ELb0ELb0ELb1EEENS1_36VarlenDynamicPersistentTileSchedulerILi128ELi128ELi256ELi128ELb0ELb0ELb1ELb1ELb1ELb1EEEEEEEEEvNT_6ParamsE --------------------------
	.section	.text._ZN7cutlass13device_kernelIN5flash11enable_sm90INS1_16FlashAttnFwdSm90INS1_25CollectiveMainloopFwdSm90ILi2EN4cute5tupleIJNS5_1CILi1EEES8_S8_EEENS6_IJNS7_ILi128EEESA_NS7_ILi256EEEEEELi256ENS_12float_e4m3_tEfNS_4arch4Sm90ELb1ELb0ELb0ELb1ELb0ELb1ELb0ELb1ELb1ELb0ELb0ELb0EEENS1_21CollectiveEpilogueFwdINS6_IJSA_SB_SA_EEES9_NS_10bfloat16_tESF_Li256ELb1ELb0ELb0ELb1EEENS1_36VarlenDynamicPersistentTileSchedulerILi128ELi128ELi256ELi128ELb0ELb0ELb1ELb1ELb1ELb1EEEEEEEEEvNT_6ParamsE,"ax",@progbits
	.align	128
.text._ZN7cutlass13device_kernelIN5flash11enable_sm90INS1_16FlashAttnFwdSm90INS1_25CollectiveMainloopFwdSm90ILi2EN4cute5tupleIJNS5_1CILi1EEES8_S8_EEENS6_IJNS7_ILi128EEESA_NS7_ILi256EEEEEELi256ENS_12float_e4m3_tEfNS_4arch4Sm90ELb1ELb0ELb0ELb1ELb0ELb1ELb0ELb1ELb1ELb0ELb0ELb0EEENS1_21CollectiveEpilogueFwdINS6_IJSA_SB_SA_EEES9_NS_10bfloat16_tESF_Li256ELb1ELb0ELb0ELb1EEENS1_36VarlenDynamicPersistentTileSchedulerILi128ELi128ELi256ELi128ELb0ELb0ELb1ELb1ELb1ELb1EEEEEEEEEvNT_6ParamsE:
        .type           _ZN7cutlass13device_kernelIN5flash11enable_sm90INS1_16FlashAttnFwdSm90INS1_25CollectiveMainloopFwdSm90ILi2EN4cute5tupleIJNS5_1CILi1EEES8_S8_EEENS6_IJNS7_ILi128EEESA_NS7_ILi256EEEEEELi256ENS_12float_e4m3_tEfNS_4arch4Sm90ELb1ELb0ELb0ELb1ELb0ELb1ELb0ELb1ELb1ELb0ELb0ELb0EEENS1_21CollectiveEpilogueFwdINS6_IJSA_SB_SA_EEES9_NS_10bfloat16_tESF_Li256ELb1ELb0ELb0ELb1EEENS1_36VarlenDynamicPersistentTileSchedulerILi128ELi128ELi256ELi128ELb0ELb0ELb1ELb1ELb1ELb1EEEEEEEEEvNT_6ParamsE,@function
        .size           _ZN7cutlass13device_kernelIN5flash11enable_sm90INS1_16FlashAttnFwdSm90INS1_25CollectiveMainloopFwdSm90ILi2EN4cute5tupleIJNS5_1CILi1EEES8_S8_EEENS6_IJNS7_ILi128EEESA_NS7_ILi256EEEEEELi256ENS_12float_e4m3_tEfNS_4arch4Sm90ELb1ELb0ELb0ELb1ELb0ELb1ELb0ELb1ELb1ELb0ELb0ELb0EEENS1_21CollectiveEpilogueFwdINS6_IJSA_SB_SA_EEES9_NS_10bfloat16_tESF_Li256ELb1ELb0ELb0ELb1EEENS1_36VarlenDynamicPersistentTileSchedulerILi128ELi128ELi256ELi128ELb0ELb0ELb1ELb1ELb1ELb1EEEEEEEEEvNT_6ParamsE,(.L_x_17 - _ZN7cutlass13device_kernelIN5flash11enable_sm90INS1_16FlashAttnFwdSm90INS1_25CollectiveMainloopFwdSm90ILi2EN4cute5tupleIJNS5_1CILi1EEES8_S8_EEENS6_IJNS7_ILi128EEESA_NS7_ILi256EEEEEELi256ENS_12float_e4m3_tEfNS_4arch4Sm90ELb1ELb0ELb0ELb1ELb0ELb1ELb0ELb1ELb1ELb0ELb0ELb0EEENS1_21CollectiveEpilogueFwdINS6_IJSA_SB_SA_EEES9_NS_10bfloat16_tESF_Li256ELb1ELb0ELb0ELb1EEENS1_36VarlenDynamicPersistentTileSchedulerILi128ELi128ELi256ELi128ELb0ELb0ELb1ELb1ELb1ELb1EEEEEEEEEvNT_6ParamsE)
        .other          _ZN7cutlass13device_kernelIN5flash11enable_sm90INS1_16FlashAttnFwdSm90INS1_25CollectiveMainloopFwdSm90ILi2EN4cute5tupleIJNS5_1CILi1EEES8_S8_EEENS6_IJNS7_ILi128EEESA_NS7_ILi256EEEEEELi256ENS_12float_e4m3_tEfNS_4arch4Sm90ELb1ELb0ELb0ELb1ELb0ELb1ELb0ELb1ELb1ELb0ELb0ELb0EEENS1_21CollectiveEpilogueFwdINS6_IJSA_SB_SA_EEES9_NS_10bfloat16_tESF_Li256ELb1ELb0ELb0ELb1EEENS1_36VarlenDynamicPersistentTileSchedulerILi128ELi128ELi256ELi128ELb0ELb0ELb1ELb1ELb1ELb1EEEEEEEEEvNT_6ParamsE,@"STO_CUDA_ENTRY STV_DEFAULT"
_ZN7cutlass13device_kernelIN5flash11enable_sm90INS1_16FlashAttnFwdSm90INS1_25CollectiveMainloopFwdSm90ILi2EN4cute5tupleIJNS5_1CILi1EEES8_S8_EEENS6_IJNS7_ILi128EEESA_NS7_ILi256EEEEEELi256ENS_12float_e4m3_tEfNS_4arch4Sm90ELb1ELb0ELb0ELb1ELb0ELb1ELb0ELb1ELb1ELb0ELb0ELb0EEENS1_21CollectiveEpilogueFwdINS6_IJSA_SB_SA_EEES9_NS_10bfloat16_tESF_Li256ELb1ELb0ELb0ELb1EEENS1_36VarlenDynamicPersistentTileSchedulerILi128ELi128ELi256ELi128ELb0ELb0ELb1ELb1ELb1ELb1EEEEEEEEEvNT_6ParamsE:
[----:B------:R-:W-:Y:S01]  /*0000*/  LDC R1, c[0x0][0x37c] ;  /* 0x0000df00ff017b82 */ /* 0x000fe20000000800 */
[----:B------:R-:W-:Y:S05]  /*0010*/  EXIT ;  /* 0x000000000000794d */ /* 0x000fea0003800000 */
.L_x_8:
        /* <DEDUP_REMOVED lines=14> */
.L_x_17:


//--------------------- .nv.shared.reserved.0     --------------------------
	.section	.nv.shared.reserved.0,"aw",@nobits
	.weak		__nv_reservedSMEM_offset_0_alias
	.size		__nv_reservedSMEM_offset_0_alias, 0, 64
	.other		__nv_reservedSMEM_offset_0_alias,@"STO_CUDA_RESERVED_SHARED STV_DEFAULT"
__nv_reservedSMEM_offset_0_alias:
	.zero		0
	.zero		64


//--------------------- .nv.global                --------------------------
	.section	.nv.global,"aw",@nobits
.nv.global:
	.type		_ZN66_INTERNAL_ba332411_30_flash_fwd_hdim256_e4m3_sm90_cu_e763cb1e_30454cute1_E,@object
	.size		_ZN66_INTERNAL_ba332411_30_flash_fwd_hdim256_e4m3_sm90_cu_e763cb1e_30454cute1_E,(_ZN66_INTERNAL_ba332411_30_flash_fwd_hdim256_e4m3_sm90_cu_e763cb1e_30454cuda3std3__45__cpo6cbeginE - _ZN66_INTERNAL_ba332411_30_flash_fwd_hdim256_e4m3_sm90_cu_e763cb1e_30454cute1_E)
_ZN66_INTERNAL_ba332411_30_flash_fwd_hdim256_e4m3_sm90_cu_e763cb1e_30454cute1_E:
	.zero		1
	.type		_ZN66_INTERNAL_ba332411_30_flash_fwd_hdim256_e4m3_sm90_cu_e763cb1e_30454cuda3std3__45__cpo6cbeginE,@object
	.size		_ZN66_INTERNAL_ba332411_30_flash_fwd_hdim256_e4m3_sm90_cu_e763cb1e_30454cuda3std3__45__cpo6cbeginE,(_ZN66_INTERNAL_ba332411_30_flash_fwd_hdim256_e4m3_sm90_cu_e763cb1e_30454cuda3std3__48in_placeE - _ZN66_INTERNAL_ba332411_30_flash_fwd_hdim256_e4m3_sm90_cu_e763cb1e_30454cuda3std3__45__cpo6cbeginE)
_ZN66_INTERNAL_ba332411_30_flash_fwd_hdim256_e4m3_sm90_cu_e763cb1e_30454cuda3std3__45__cpo6cbeginE:
	.zero		1
	.type		_ZN66_INTERNAL_ba332411_30_flash_fwd_hdim256_e4m3_sm90_cu_e763cb1e_30454cuda3std3__48in_placeE,@object
	.size		_ZN66_INTERNAL_ba332411_30_flash_fwd_hdim256_e4m3_sm90_cu_e763cb1e_30454cuda3std3__48in_placeE,(_ZN66_INTERNAL_ba332411_30_flash_fwd_hdim256_e4m3_sm90_cu_e763cb1e_30454cuda3std6ranges3__45__cpo9iter_moveE - _ZN66_INTERNAL_ba332411_30_flash_fwd_hdim256_e4m3_sm90_cu_e763cb1e_30454cuda3std3__48in_placeE)
_ZN66_INTERNAL_ba332411_30_flash_fwd_hdim256_e4m3_sm90_cu_e763cb1e_30454cuda3std3__48in_placeE:
	.zero		1
	.type		_ZN66_INTERNAL_ba332411_30_flash_fwd_hdim256_e4m3_sm90_cu_e763cb1e_30454cuda3std6ranges3__45__cpo9iter_moveE,@object
	.size		_ZN66_INTERNAL_ba332411_30_flash_fwd_hdim256_e4m3_sm90_cu_e763cb1e_30454cuda3std6ranges3__45__cpo9iter_moveE,(_ZN66_INTERNAL_ba332411_30_flash_fwd_hdim256_e4m3_sm90_cu_e763cb1e_30454cuda3std3__45__cpo5beginE - _ZN66_INTERNAL_ba332411_30_flash_fwd_hdim256_e4m3_sm90_cu_e763cb1e_30454cuda3std6ranges3__45__cpo9iter_moveE)
_ZN66_INTERNAL_ba332411_30_flash_fwd_hdim256_e4m3_sm90_cu_e763cb1e_30454cuda3std6ranges3__45__cpo9iter_moveE:
	.zero		1
	.type		_ZN66_INTERNAL_ba332411_30_flash_fwd_hdim256_e4m3_sm90_cu_e763cb1e_30454cuda3std3__45__cpo5beginE,@object
	.size		_ZN66_INTERNAL_ba332411_30_flash_fwd_hdim256_e4m3_sm90_cu_e763cb1e_30454cuda3std3__45__cpo5beginE,(_ZN66_INTERNAL_ba332411_30_flash_fwd_hdim256_e4m3_sm90_cu_e763cb1e_30454cuda3std3__468_GLOBAL__N__ba332411_30_flash_fwd_hdim256_e4m3_sm90_cu_e763cb1e_30456ignoreE - _ZN66_INTERNAL_ba332411_30_flash_fwd_hdim256_e4m3_sm90_cu_e763cb1e_30454cuda3std3__45__cpo5beginE)
_ZN66_INTERNAL_ba332411_30_flash_fwd_hdim256_e4m3_sm90_cu_e763cb1e_30454cuda3std3__45__cpo5beginE:
	.zero		1
	.type		_ZN66_INTERNAL_ba332411_30_flash_fwd_hdim256_e4m3_sm90_cu_e763cb1e_30454cuda3std3__468_GLOBAL__N__ba332411_30_flash_fwd_hdim256_e4m3_sm90_cu_e763cb1e_30456ignoreE,@object
	.size		_ZN66_INTERNAL_ba332411_30_flash_fwd_hdim256_e4m3_sm90_cu_e763cb1e_30454cuda3std3__468_GLOBAL__N__ba332411_30_flash_fwd_hdim256_e4m3_sm90_cu_e763cb1e_30456ignoreE,(_ZN66_INTERNAL_ba332411_30_flash_fwd_hdim256_e4m3_sm90_cu_e763cb1e_30454cute7productE - _ZN66_INTERNAL_ba332411_30_flash_fwd_hdim256_e4m3_sm90_cu_e763cb1e_30454cuda3std3__468_GLOBAL__N__ba332411_30_flash_fwd_hdim256_e4m3_sm90_cu_e763cb1e_30456ignoreE)
_ZN66_INTERNAL_ba332411_30_flash_fwd_hdim256_e4m3_sm90_cu_e763cb1e_30454cuda3std3__468_GLOBAL__N__ba332411_30_flash_fwd_hdim256_e4m3_sm90_cu_e763cb1e_30456ignoreE:
	.zero		1
	.type		_ZN66_INTERNAL_ba332411_30_flash_fwd_hdim256_e4m3_sm90_cu_e763cb1e_30454cute7productE,@object
	.size		_ZN66_INTERNAL_ba332411_30_flash_fwd_hdim256_e4m3_sm90_cu_e763cb1e_30454cute7productE,(_ZN66_INTERNAL_ba332411_30_flash_fwd_hdim256_e4m3_sm90_cu_e763cb1e_30454cuda3std3__45__cpo3endE - _ZN66_INTERNAL_ba332411_30_flash_fwd_hdim256_e4m3_sm90_cu_e763cb1e_30454cute7productE)
_ZN66_INTERNAL_ba332411_30_flash_fwd_hdim256_e4m3_sm90_cu_e763cb1e_30454cute7productE:
	.zero		1
	.type		_ZN66_INTERNAL_ba332411_30_flash_fwd_hdim256_e4m3_sm90_cu_e763cb1e_30454cuda3std3__45__cpo3endE,@object
	.size		_ZN66_INTERNAL_ba332411_30_flash_fwd_hdim256_e4m3_sm90_cu_e763cb1e_30454cuda3std3__45__cpo3endE,(_ZN66_INTERNAL_ba332411_30_flash_fwd_hdim256_e4m3_sm90_cu_e763cb1e_30454cuda3std3__419piecewise_constructE - _ZN66_INTERNAL_ba332411_30_flash_fwd_hdim256_e4m3_sm90_cu_e763cb1e_30454cuda3std3__45__cpo3endE)
_ZN66_INTERNAL_ba332411_30_flash_fwd_hdim256_e4m3_sm90_cu_e763cb1e_30454cuda3std3__45__cpo3endE:
	.zero		1
	.type		_ZN66_INTERNAL_ba332411_30_flash_fwd_hdim256_e4m3_sm90_cu_e763cb1e_30454cuda3std3__419piecewise_constructE,@object
	.size		_ZN66_INTERNAL_ba332411_30_flash_fwd_hdim256_e4m3_sm90_cu_e763cb1e_30454cuda3std3__419piecewise_constructE,(_ZN66_INTERNAL_ba332411_30_flash_fwd_hdim256_e4m3_sm90_cu_e763cb1e_30454cuda3std3__45__cpo4cendE - _ZN66_INTERNAL_ba332411_30_flash_fwd_hdim256_e4m3_sm90_cu_e763cb1e_30454cuda3std3__419piecewise_constructE)
_ZN66_INTERNAL_ba332411_30_flash_fwd_hdim256_e4m3_sm90_cu_e763cb1e_30454cuda3std3__419piecewise_constructE:
	.zero		1
	.type		_ZN66_INTERNAL_ba332411_30_flash_fwd_hdim256_e4m3_sm90_cu_e763cb1e_30454cuda3std3__45__cpo4cendE,@object
	.size		_ZN66_INTERNAL_ba332411_30_flash_fwd_hdim256_e4m3_sm90_cu_e763cb1e_30454cuda3std3__45__cpo4cendE,(_ZN66_INTERNAL_ba332411_30_flash_fwd_hdim256_e4m3_sm90_cu_e763cb1e_30454cuda3std6ranges3__45__cpo4swapE - _ZN66_INTERNAL_ba332411_30_flash_fwd_hdim256_e4m3_sm90_cu_e763cb1e_30454cuda3std3__45__cpo4cendE)
_ZN66_INTERNAL_ba332411_30_flash_fwd_hdim256_e4m3_sm90_cu_e763cb1e_30454cuda3std3__45__cpo4cendE:
	.zero		1
	.type		_ZN66_INTERNAL_ba332411_30_flash_fwd_hdim256_e4m3_sm90_cu_e763cb1e_30454cuda3std6ranges3__45__cpo4swapE,@object
	.size		_ZN66_INTERNAL_ba332411_30_flash_fwd_hdim256_e4m3_sm90_cu_e763cb1e_30454cuda3std6ranges3__45__cpo4swapE,(.L_7 - _ZN66_INTERNAL_ba332411_30_flash_fwd_hdim256_e4m3_sm90_cu_e763cb1e_30454cuda3std6ranges3__45__cpo4swapE)
_ZN66_INTERNAL_ba332411_30_flash_fwd_hdim256_e4m3_sm90_cu_e763cb1e_30454cuda3std6ranges3__45__cpo4swapE:
	.zero		1
.L_7:


//--------------------- .nv.constant0._ZN7cutlass13device_kernelIN5flash11enable_sm90INS1_16FlashAttnFwdSm90INS1_25CollectiveMainloopFwdSm90ILi2EN4cute5tupleIJNS5_1CILi1EEES8_S8_EEENS6_IJNS7_ILi128EEESA_NS7_ILi256EEEEEELi256ENS_12float_e4m3_tEfNS_4arch4Sm90ELb0ELb0ELb0ELb0ELb0ELb0ELb0ELb1ELb1ELb0ELb0ELb0EEENS1_21CollectiveEpilogueFwdINS6_IJSA_SB_SA_EEES9_NS_10bfloat16_tESF_Li256ELb0ELb0ELb0ELb1EEENS1_29StaticPersistentTileSchedulerILb0EEEEEEEEEvNT_6ParamsE --------------------------
	.section	.nv.constant0._ZN7cutlass13device_kernelIN5flash11enable_sm90INS1_16FlashAttnFwdSm90INS1_25CollectiveMainloopFwdSm90ILi2EN4cute5tupleIJNS5_1CILi1EEES8_S8_EEENS6_IJNS7_ILi128EEESA_NS7_ILi256EEEEEELi256ENS_12float_e4m3_tEfNS_4arch4Sm90ELb0ELb0ELb0ELb0ELb0ELb0ELb0ELb1ELb1ELb0ELb0ELb0EEENS1_21CollectiveEpilogueFwdINS6_IJSA_SB_SA_EEES9_NS_10bfloat16_tESF_Li256ELb0ELb0ELb0ELb1EEENS1_29StaticPersistentTileSchedulerILb0EEEEEEEEEvNT_6ParamsE,"a",@progbits
	.sectionflags	@""
	.align	4
.nv.constant0._ZN7cutlass13device_kernelIN5flash11enable_sm90INS1_16FlashAttnFwdSm90INS1_25CollectiveMainloopFwdSm90ILi2EN4cute5tupleIJNS5_1CILi1EEES8_S8_EEENS6_IJNS7_ILi128EEESA_NS7_ILi256EEEEEELi256ENS_12float_e4m3_tEfNS_4arch4Sm90ELb0ELb0ELb0ELb0ELb0ELb0ELb0ELb1ELb1ELb0ELb0ELb0EEENS1_21CollectiveEpilogueFwdINS6_IJSA_SB_SA_EEES9_NS_10bfloat16_tESF_Li256ELb0ELb0ELb0ELb1EEENS1_29StaticPersistentTileSchedulerILb0EEEEEEEEEvNT_6ParamsE:
	.zero		3840


//--------------------- .nv.constant0._ZN7cutlass13device_kernelIN5flash11enable_sm90INS1_16FlashAttnFwdSm90INS1_25CollectiveMainloopFwdSm90ILi2EN4cute5tupleIJNS5_1CILi1EEES8_S8_EEENS6_IJNS7_ILi128EEESA_NS7_ILi256EEEEEELi256ENS_12float_e4m3_tEfNS_4arch4Sm90ELb0ELb0ELb0ELb1ELb0ELb0ELb0ELb1ELb1ELb0ELb0ELb0EEENS1_21CollectiveEpilogueFwdINS6_IJSA_SB_SA_EEES9_NS_10bfloat16_tESF_Li256ELb1ELb0ELb0ELb1EEENS1_36VarlenDynamicPersistentTileSchedulerILi128ELi128ELi256ELi128ELb0ELb0ELb1ELb0ELb1ELb1EEEEEEEEEvNT_6ParamsE --------------------------
	.section	.nv.constant0._ZN7cutlass13device_kernelIN5flash11enable_sm90INS1_16FlashAttnFwdSm90INS1_25CollectiveMainloopFwdSm90ILi2EN4cute5tupleIJNS5_1CILi1EEES8_S8_EEENS6_IJNS7_ILi128EEESA_NS7_ILi256EEEEEELi256ENS_12float_e4m3_tEfNS_4arch4Sm90ELb0ELb0ELb0ELb1ELb0ELb0ELb0ELb1ELb1ELb0ELb0ELb0EEENS1_21CollectiveEpilogueFwdINS6_IJSA_SB_SA_EEES9_NS_10bfloat16_tESF_Li256ELb1ELb0ELb0ELb1EEENS1_36VarlenDynamicPersistentTileSchedulerILi128ELi128ELi256ELi128ELb0ELb0ELb1ELb0ELb1ELb1EEEEEEEEEvNT_6ParamsE,"a",@progbits
	.sectionflags	@""
	.align	4
.nv.constant0._ZN7cutlass13device_kernelIN5flash11enable_sm90INS1_16FlashAttnFwdSm90INS1_25CollectiveMainloopFwdSm90ILi2EN4cute5tupleIJNS5_1CILi1EEES8_S8_EEENS6_IJNS7_ILi128EEESA_NS7_ILi256EEEEEELi256ENS_12float_e4m3_tEfNS_4arch4Sm90ELb0ELb0ELb0ELb1ELb0ELb0ELb0ELb1ELb1ELb0ELb0ELb0EEENS1_21CollectiveEpilogueFwdINS6_IJSA_SB_SA_EEES9_NS_10bfloat16_tESF_Li256ELb1ELb0ELb0ELb1EEENS1_36VarlenDynamicPersistentTileSchedulerILi128ELi128ELi256ELi128ELb0ELb0ELb1ELb0ELb1ELb1EEEEEEEEEvNT_6ParamsE:
	.zero		3456


//--------------------- .nv.constant0._ZN7cutlass13device_kernelIN5flash11enable_sm90INS1_16FlashAttnFwdSm90INS1_25CollectiveMainloopFwdSm90ILi2EN4cute5tupleIJNS5_1CILi1EEES8_S8_EEENS6_IJNS7_ILi128EEESA_NS7_ILi256EEEEEELi256ENS_12float_e4m3_tEfNS_4arch4Sm90ELb0ELb0ELb0ELb1ELb0ELb1ELb0ELb1ELb1ELb0ELb0ELb0EEENS1_21CollectiveEpilogueFwdINS6_IJSA_SB_SA_EEES9_NS_10bfloat16_tESF_Li256ELb1ELb0ELb0ELb1EEENS1_36VarlenDynamicPersistentTileSchedulerILi128ELi128ELi256ELi128ELb0ELb0ELb1ELb0ELb1ELb1EEEEEEEEEvNT_6ParamsE --------------------------
	.section	.nv.constant0._ZN7cutlass13device_kernelIN5flash11enable_sm90INS1_16FlashAttnFwdSm90INS1_25CollectiveMainloopFwdSm90ILi2EN4cute5tupleIJNS5_1CILi1EEES8_S8_EEENS6_IJNS7_ILi128EEESA_NS7_ILi256EEEEEELi256ENS_12float_e4m3_tEfNS_4arch4Sm90ELb0ELb0ELb0ELb1ELb0ELb1ELb0ELb1ELb1ELb0ELb0ELb0EEENS1_21CollectiveEpilogueFwdINS6_IJSA_SB_SA_EEES9_NS_10bfloat16_tESF_Li256ELb1ELb0ELb0ELb1EEENS1_36VarlenDynamicPersistentTileSchedulerILi128ELi128ELi256ELi128ELb0ELb0ELb1ELb0ELb1ELb1EEEEEEEEEvNT_6ParamsE,"a",@progbits
	.sectionflags	@""
	.align	4
.nv.constant0._ZN7cutlass13device_kernelIN5flash11enable_sm90INS1_16FlashAttnFwdSm90INS1_25CollectiveMainloopFwdSm90ILi2EN4cute5tupleIJNS5_1CILi1EEES8_S8_EEENS6_IJNS7_ILi128EEESA_NS7_ILi256EEEEEELi256ENS_12float_e4m3_tEfNS_4arch4Sm90ELb0ELb0ELb0ELb1ELb0ELb1ELb0ELb1ELb1ELb0ELb0ELb0EEENS1_21CollectiveEpilogueFwdINS6_IJSA_SB_SA_EEES9_NS_10bfloat16_tESF_Li256ELb1ELb0ELb0ELb1EEENS1_36VarlenDynamicPersistentTileSchedulerILi128ELi128ELi256ELi128ELb0ELb0ELb1ELb0ELb1ELb1EEEEEEEEEvNT_6ParamsE:
	.zero		3456


//--------------------- .nv.constant0._ZN7cutlass13device_kernelIN5flash11enable_sm90INS1_16FlashAttnFwdSm90INS1_25CollectiveMainloopFwdSm90ILi2EN4cute5tupleIJNS5_1CILi1EEES8_S8_EEENS6_IJNS7_ILi128EEENS7_ILi64EEENS7_ILi256EEEEEELi256ENS_12float_e4m3_tEfNS_4arch4Sm90ELb0ELb1ELb0ELb0ELb0ELb0ELb0ELb1ELb1ELb0ELb0ELb0EEENS1_21CollectiveEpilogueFwdINS6_IJSA_SC_SB_EEES9_NS_10bfloat16_tESG_Li256ELb0ELb0ELb0ELb1EEENS1_30DynamicPersistentTileSchedulerILi256ELi128ELb0ELb0ELb1EEEEEEEEEvNT_6ParamsE --------------------------
	.section	.nv.constant0._ZN7cutlass13device_kernelIN5flash11enable_sm90INS1_16FlashAttnFwdSm90INS1_25CollectiveMainloopFwdSm90ILi2EN4cute5tupleIJNS5_1CILi1EEES8_S8_EEENS6_IJNS7_ILi128EEENS7_ILi64EEENS7_ILi256EEEEEELi256ENS_12float_e4m3_tEfNS_4arch4Sm90ELb0ELb1ELb0ELb0ELb0ELb0ELb0ELb1ELb1ELb0ELb0ELb0EEENS1_21CollectiveEpilogueFwdINS6_IJSA_SC_SB_EEES9_NS_10bfloat16_tESG_Li256ELb0ELb0ELb0ELb1EEENS1_30DynamicPersistentTileSchedulerILi256ELi128ELb0ELb0ELb1EEEEEEEEEvNT_6ParamsE,"a",@progbits
	.sectionflags	@""
	.align	4
.nv.constant0._ZN7cutlass13device_kernelIN5flash11enable_sm90INS1_16FlashAttnFwdSm90INS1_25CollectiveMainloopFwdSm90ILi2EN4cute5tupleIJNS5_1CILi1EEES8_S8_EEENS6_IJNS7_ILi128EEENS7_ILi64EEENS7_ILi256EEEEEELi256ENS_12float_e4m3_tEfNS_4arch4Sm90ELb0ELb1ELb0ELb0ELb0ELb0ELb0ELb1ELb1ELb0ELb0ELb0EEENS1_21CollectiveEpilogueFwdINS6_IJSA_SC_SB_EEES9_NS_10bfloat16_tESG_Li256ELb0ELb0ELb0ELb1EEENS1_30DynamicPersistentTileSchedulerILi256ELi128ELb0ELb0ELb1EEEEEEEEEvNT_6ParamsE:
	.zero		3840


//--------------------- .nv.constant0._ZN7cutlass13device_kernelIN5flash11enable_sm90INS1_16FlashAttnFwdSm90INS1_25CollectiveMainloopFwdSm90ILi2EN4cute5tupleIJNS5_1CILi1EEES8_S8_EEENS6_IJNS7_ILi128EEENS7_ILi64EEENS7_ILi256EEEEEELi256ENS_12float_e4m3_tEfNS_4arch4Sm90ELb0ELb1ELb0ELb1ELb0ELb0ELb0ELb1ELb1ELb0ELb0ELb0EEENS1_21CollectiveEpilogueFwdINS6_IJSA_SC_SB_EEES9_NS_10bfloat16_tESG_Li256ELb1ELb0ELb0ELb1EEENS1_36VarlenDynamicPersistentTileSchedulerILi128ELi64ELi256ELi128ELb0ELb0ELb1ELb1ELb0ELb1EEEEEEEEEvNT_6ParamsE --------------------------
	.section	.nv.constant0._ZN7cutlass13device_kernelIN5flash11enable_sm90INS1_16FlashAttnFwdSm90INS1_25CollectiveMainloopFwdSm90ILi2EN4cute5tupleIJNS5_1CILi1EEES8_S8_EEENS6_IJNS7_ILi128EEENS7_ILi64EEENS7_ILi256EEEEEELi256ENS_12float_e4m3_tEfNS_4arch4Sm90ELb0ELb1ELb0ELb1ELb0ELb0ELb0ELb1ELb1ELb0ELb0ELb0EEENS1_21CollectiveEpilogueFwdINS6_IJSA_SC_SB_EEES9_NS_10bfloat16_tESG_Li256ELb1ELb0ELb0ELb1EEENS1_36VarlenDynamicPersistentTileSchedulerILi128ELi64ELi256ELi128ELb0ELb0ELb1ELb1ELb0ELb1EEEEEEEEEvNT_6ParamsE,"a",@progbits
	.sectionflags	@""
	.align	4
.nv.constant0._ZN7cutlass13device_kernelIN5flash11enable_sm90INS1_16FlashAttnFwdSm90INS1_25CollectiveMainloopFwdSm90ILi2EN4cute5tupleIJNS5_1CILi1EEES8_S8_EEENS6_IJNS7_ILi128EEENS7_ILi64EEENS7_ILi256EEEEEELi256ENS_12float_e4m3_tEfNS_4arch4Sm90ELb0ELb1ELb0ELb1ELb0ELb0ELb0ELb1ELb1ELb0ELb0ELb0EEENS1_21CollectiveEpilogueFwdINS6_IJSA_SC_SB_EEES9_NS_10bfloat16_tESG_Li256ELb1ELb0ELb0ELb1EEENS1_36VarlenDynamicPersistentTileSchedulerILi128ELi64ELi256ELi128ELb0ELb0ELb1ELb1ELb0ELb1EEEEEEEEEvNT_6ParamsE:
	.zero		3456


//--------------------- .nv.constant0._ZN7cutlass13device_kernelIN5flash11enable_sm90INS1_16FlashAttnFwdSm90INS1_25CollectiveMainloopFwdSm90ILi2EN4cute5tupleIJNS5_1CILi1EEES8_S8_EEENS6_IJNS7_ILi128EEENS7_ILi64EEENS7_ILi256EEEEEELi256ENS_12float_e4m3_tEfNS_4arch4Sm90ELb0ELb1ELb0ELb1ELb0ELb1ELb0ELb1ELb1ELb0ELb0ELb0EEENS1_21CollectiveEpilogueFwdINS6_IJSA_SC_SB_EEES9_NS_10bfloat16_tESG_Li256ELb1ELb0ELb0ELb1EEENS1_36VarlenDynamicPersistentTileSchedulerILi128ELi64ELi256ELi128ELb0ELb0ELb1ELb1ELb0ELb1EEEEEEEEEvNT_6ParamsE --------------------------
	.section	.nv.constant0._ZN7cutlass13device_kernelIN5flash11enable_sm90INS1_16FlashAttnFwdSm90INS1_25CollectiveMainloopFwdSm90ILi2EN4cute5tupleIJNS5_1CILi1EEES8_S8_EEENS6_IJNS7_ILi128EEENS7_ILi64EEENS7_ILi256EEEEEELi256ENS_12float_e4m3_tEfNS_4arch4Sm90ELb0ELb1ELb0ELb1ELb0ELb1ELb0ELb1ELb1ELb0ELb0ELb0EEENS1_21CollectiveEpilogueFwdINS6_IJSA_SC_SB_EEES9_NS_10bfloat16_tESG_Li256ELb1ELb0ELb0ELb1EEENS1_36VarlenDynamicPersistentTileSchedulerILi128ELi64ELi256ELi128ELb0ELb0ELb1ELb1ELb0ELb1EEEEEEEEEvNT_6ParamsE,"a",@progbits
	.sectionflags	@""
	.align	4
.nv.constant0._ZN7cutlass13device_kernelIN5flash11enable_sm90INS1_16FlashAttnFwdSm90INS1_25CollectiveMainloopFwdSm90ILi2EN4cute5tupleIJNS5_1CILi1EEES8_S8_EEENS6_IJNS7_ILi128EEENS7_ILi64EEENS7_ILi256EEEEEELi256ENS_12float_e4m3_tEfNS_4arch4Sm90ELb0ELb1ELb0ELb1ELb0ELb1ELb0ELb1ELb1ELb0ELb0ELb0EEENS1_21CollectiveEpilogueFwdINS6_IJSA_SC_SB_EEES9_NS_10bfloat16_tESG_Li256ELb1ELb0ELb0ELb1EEENS1_36VarlenDynamicPersistentTileSchedulerILi128ELi64ELi256ELi128ELb0ELb0ELb1ELb1ELb0ELb1EEEEEEEEEvNT_6ParamsE:
	.zero		3456


//--------------------- .nv.constant0._ZN7cutlass13device_kernelIN5flash11enable_sm90INS1_16FlashAttnFwdSm90INS1_25CollectiveMainloopFwdSm90ILi2EN4cute5tupleIJNS5_1CILi1EEES8_S8_EEENS6_IJNS7_ILi128EEESA_NS7_ILi256EEEEEELi256ENS_12float_e4m3_tEfNS_4arch4Sm90ELb1ELb0ELb0ELb0ELb0ELb0ELb0ELb1ELb1ELb0ELb0ELb0EEENS1_21CollectiveEpilogueFwdINS6_IJSA_SB_SA_EEES9_NS_10bfloat16_tESF_Li256ELb0ELb0ELb0ELb1EEENS1_30DynamicPersistentTileSchedulerILi256ELi128ELb0ELb0ELb1EEEEEEEEEvNT_6ParamsE --------------------------
	.section	.nv.constant0._ZN7cutlass13device_kernelIN5flash11enable_sm90INS1_16FlashAttnFwdSm90INS1_25CollectiveMainloopFwdSm90ILi2EN4cute5tupleIJNS5_1CILi1EEES8_S8_EEENS6_IJNS7_ILi128EEESA_NS7_ILi256EEEEEELi256ENS_12float_e4m3_tEfNS_4arch4Sm90ELb1ELb0ELb0ELb0ELb0ELb0ELb0ELb1ELb1ELb0ELb0ELb0EEENS1_21CollectiveEpilogueFwdINS6_IJSA_SB_SA_EEES9_NS_10bfloat16_tESF_Li256ELb0ELb0ELb0ELb1EEENS1_30DynamicPersistentTileSchedulerILi256ELi128ELb0ELb0ELb1EEEEEEEEEvNT_6ParamsE,"a",@progbits
	.sectionflags	@""
	.align	4
.nv.constant0._ZN7cutlass13device_kernelIN5flash11enable_sm90INS1_16FlashAttnFwdSm90INS1_25CollectiveMainloopFwdSm90ILi2EN4cute5tupleIJNS5_1CILi1EEES8_S8_EEENS6_IJNS7_ILi128EEESA_NS7_ILi256EEEEEELi256ENS_12float_e4m3_tEfNS_4arch4Sm90ELb1ELb0ELb0ELb0ELb0ELb0ELb0ELb1ELb1ELb0ELb0ELb0EEENS1_21CollectiveEpilogueFwdINS6_IJSA_SB_SA_EEES9_NS_10bfloat16_tESF_Li256ELb0ELb0ELb0ELb1EEENS1_30DynamicPersistentTileSchedulerILi256ELi128ELb0ELb0ELb1EEEEEEEEEvNT_6ParamsE:
	.zero		3840


//--------------------- .nv.constant0._ZN7cutlass13device_kernelIN5flash11enable_sm90INS1_16FlashAttnFwdSm90INS1_25CollectiveMainloopFwdSm90ILi2EN4cute5tupleIJNS5_1CILi1EEES8_S8_EEENS6_IJNS7_ILi128EEESA_NS7_ILi256EEEEEELi256ENS_12float_e4m3_tEfNS_4arch4Sm90ELb1ELb0ELb0ELb1ELb0ELb0ELb0ELb1ELb1ELb0ELb0ELb0EEENS1_21CollectiveEpilogueFwdINS6_IJSA_SB_SA_EEES9_NS_10bfloat16_tESF_Li256ELb1ELb0ELb0ELb1EEENS1_36VarlenDynamicPersistentTileSchedulerILi128ELi128ELi256ELi128ELb0ELb0ELb1ELb1ELb1ELb1EEEEEEEEEvNT_6ParamsE --------------------------
	.section	.nv.constant0._ZN7cutlass13device_kernelIN5flash11enable_sm90INS1_16FlashAttnFwdSm90INS1_25CollectiveMainloopFwdSm90ILi2EN4cute5tupleIJNS5_1CILi1EEES8_S8_EEENS6_IJNS7_ILi128EEESA_NS7_ILi256EEEEEELi256ENS_12float_e4m3_tEfNS_4arch4Sm90ELb1ELb0ELb0ELb1ELb0ELb0ELb0ELb1ELb1ELb0ELb0ELb0EEENS1_21CollectiveEpilogueFwdINS6_IJSA_SB_SA_EEES9_NS_10bfloat16_tESF_Li256ELb1ELb0ELb0ELb1EEENS1_36VarlenDynamicPersistentTileSchedulerILi128ELi128ELi256ELi128ELb0ELb0ELb1ELb1ELb1ELb1EEEEEEEEEvNT_6ParamsE,"a",@progbits
	.sectionflags	@""
	.align	4
.nv.constant0._ZN7cutlass13device_kernelIN5flash11enable_sm90INS1_16FlashAttnFwdSm90INS1_25CollectiveMainloopFwdSm90ILi2EN4cute5tupleIJNS5_1CILi1EEES8_S8_EEENS6_IJNS7_ILi128EEESA_NS7_ILi256EEEEEELi256ENS_12float_e4m3_tEfNS_4arch4Sm90ELb1ELb0ELb0ELb1ELb0ELb0ELb0ELb1ELb1ELb0ELb0ELb0EEENS1_21CollectiveEpilogueFwdINS6_IJSA_SB_SA_EEES9_NS_10bfloat16_tESF_Li256ELb1ELb0ELb0ELb1EEENS1_36VarlenDynamicPersistentTileSchedulerILi128ELi128ELi256ELi128ELb0ELb0ELb1ELb1ELb1ELb1EEEEEEEEEvNT_6ParamsE:
	.zero		3456


//--------------------- .nv.constant0._ZN7cutlass13device_kernelIN5flash11enable_sm90INS1_16FlashAttnFwdSm90INS1_25CollectiveMainloopFwdSm90ILi2EN4cute5tupleIJNS5_1CILi1EEES8_S8_EEENS6_IJNS7_ILi128EEESA_NS7_ILi256EEEEEELi256ENS_12float_e4m3_tEfNS_4arch4Sm90ELb1ELb0ELb0ELb1ELb0ELb1ELb0ELb1ELb1ELb0ELb0ELb0EEENS1_21CollectiveEpilogueFwdINS6_IJSA_SB_SA_EEES9_NS_10bfloat16_tESF_Li256ELb1ELb0ELb0ELb1EEENS1_36VarlenDynamicPersistentTileSchedulerILi128ELi128ELi256ELi128ELb0ELb0ELb1ELb1ELb1ELb1EEEEEEEEEvNT_6ParamsE --------------------------
	.section	.nv.constant0._ZN7cutlass13device_kernelIN5flash11enable_sm90INS1_16FlashAttnFwdSm90INS1_25CollectiveMainloopFwdSm90ILi2EN4cute5tupleIJNS5_1CILi1EEES8_S8_EEENS6_IJNS7_ILi128EEESA_NS7_ILi256EEEEEELi256ENS_12float_e4m3_tEfNS_4arch4Sm90ELb1ELb0ELb0ELb1ELb0ELb1ELb0ELb1ELb1ELb0ELb0ELb0EEENS1_21CollectiveEpilogueFwdINS6_IJSA_SB_SA_EEES9_NS_10bfloat16_tESF_Li256ELb1ELb0ELb0ELb1EEENS1_36VarlenDynamicPersistentTileSchedulerILi128ELi128ELi256ELi128ELb0ELb0ELb1ELb1ELb1ELb1EEEEEEEEEvNT_6ParamsE,"a",@progbits
	.sectionflags	@""
	.align	4
.nv.constant0._ZN7cutlass13device_kernelIN5flash11enable_sm90INS1_16FlashAttnFwdSm90INS1_25CollectiveMainloopFwdSm90ILi2EN4cute5tupleIJNS5_1CILi1EEES8_S8_EEENS6_IJNS7_ILi128EEESA_NS7_ILi256EEEEEELi256ENS_12float_e4m3_tEfNS_4arch4Sm90ELb1ELb0ELb0ELb1ELb0ELb1ELb0ELb1ELb1ELb0ELb0ELb0EEENS1_21CollectiveEpilogueFwdINS6_IJSA_SB_SA_EEES9_NS_10bfloat16_tESF_Li256ELb1ELb0ELb0ELb1EEENS1_36VarlenDynamicPersistentTileSchedulerILi128ELi128ELi256ELi128ELb0ELb0ELb1ELb1ELb1ELb1EEEEEEEEEvNT_6ParamsE:
	.zero		3456


//--------------------- SYMBOLS --------------------------

	.type		.nv.reservedSmem.offset0,@object
	.size		.nv.reservedSmem.offset0,0x4
